	.target	sm_90a

	.elftype	@"ET_EXEC"


//--------------------- .note.nv.tkinfo           --------------------------
	.section	.note.nv.tkinfo,"",@"SHT_NOTE"
	.sectionflags	@"SHF_NOTE_NV_TKINFO"
	.tkinfo
        /*0018*/ 	.word	0x00000002
        /*0030*/ 	.string	""
        /*0030*/ 	.string	"ptxas"
        /*0030*/ 	.string	"Cuda compilation tools, release 13.0, V13.0.88"
        /*0030*/ 	.string	"Build cuda_13.0.r13.0/compiler.36424714_0"
        /*0030*/ 	.string	"-arch sm_90a -m 64 "



//--------------------- .note.nv.cuinfo           --------------------------
	.section	.note.nv.cuinfo,"",@"SHT_NOTE"
	.sectionflags	@"SHF_NOTE_NV_CUINFO"
        /*0018*/ 	.short	0x0002
        /*001a*/ 	.short	0x005a
        /*001c*/ 	.short	0x0082
	.zero		2


//--------------------- .nv.info                  --------------------------
	.section	.nv.info,"",@"SHT_CUDA_INFO"
	.align	4


	//----- nvinfo : EIATTR_REGCOUNT
	.align		4
        /*0000*/ 	.byte	0x04, 0x2f
        /*0002*/ 	.short	(.L_12 - .L_11)
	.align		4
.L_11:
        /*0004*/ 	.word	index@(_ZN7cutlass13device_kernelINS_4gemm6kernel13GemmUniversalIN4cute5tupleIJiiiiEEENS1_10collective13CollectiveMmaINS1_37MainloopSm90TmaGmmaWarpSpecializedFP8ILi5ENS5_IJNS4_1CILi4EEENSA_ILi2EEENSA_ILi1EEEEEENS1_32KernelTmaWarpSpecializedPingpongEEENS5_IJNSA_ILi64EEENSA_ILi256EEENSA_ILi128EEEEEENS_12float_e5m2_tENS5_IJlSD_lEEESL_SM_NS4_8TiledMMAINS4_8MMA_AtomIJNS4_4SM904GMMA31MMA_64x256x32_F32E5M2E5M2_SS_TNILNSQ_7ScaleInE1ELSS_1EEEEEENS4_6LayoutINS5_IJSD_SD_SD_EEENS5_IJNSA_ILi0EEESX_SX_EEEEENS5_IJNS4_10UnderscoreES10_S10_EEEEENS4_23SM90_TMA_LOAD_MULTICASTENS4_14ComposedLayoutINS4_7SwizzleILi3ELi4ELi3EEENS4_18smem_ptr_flag_bitsILi8EEENSV_INS5_IJNSA_ILi8EEESJ_EEENS5_IJSJ_SD_EEEEEEEvNS4_8identityES13_S1D_vS1E_EENS_8epilogue10collective6detail29Sm90TmaWarpSpecializedAdapterINS1H_15DefaultEpilogueISL_SM_SM_NS1G_6thread17LinearCombinationISL_Li1EffLNS1L_9ScaleType4KindE0ELNS_15FloatRoundStyleE2ESL_EENS1_15EpilogueDefaultEEEEEvvEEEEvNT_6ParamsE)
        /*0008*/ 	.word	0x000000a8


	//----- nvinfo : EIATTR_FRAME_SIZE
	.align		4
.L_12:
        /*000c*/ 	.byte	0x04, 0x11
        /*000e*/ 	.short	(.L_14 - .L_13)
	.align		4
.L_13:
        /*0010*/ 	.word	index@(_ZN7cutlass13device_kernelINS_4gemm6kernel13GemmUniversalIN4cute5tupleIJiiiiEEENS1_10collective13CollectiveMmaINS1_37MainloopSm90TmaGmmaWarpSpecializedFP8ILi5ENS5_IJNS4_1CILi4EEENSA_ILi2EEENSA_ILi1EEEEEENS1_32KernelTmaWarpSpecializedPingpongEEENS5_IJNSA_ILi64EEENSA_ILi256EEENSA_ILi128EEEEEENS_12float_e5m2_tENS5_IJlSD_lEEESL_SM_NS4_8TiledMMAINS4_8MMA_AtomIJNS4_4SM904GMMA31MMA_64x256x32_F32E5M2E5M2_SS_TNILNSQ_7ScaleInE1ELSS_1EEEEEENS4_6LayoutINS5_IJSD_SD_SD_EEENS5_IJNSA_ILi0EEESX_SX_EEEEENS5_IJNS4_10UnderscoreES10_S10_EEEEENS4_23SM90_TMA_LOAD_MULTICASTENS4_14ComposedLayoutINS4_7SwizzleILi3ELi4ELi3EEENS4_18smem_ptr_flag_bitsILi8EEENSV_INS5_IJNSA_ILi8EEESJ_EEENS5_IJSJ_SD_EEEEEEEvNS4_8identityES13_S1D_vS1E_EENS_8epilogue10collective6detail29Sm90TmaWarpSpecializedAdapterINS1H_15DefaultEpilogueISL_SM_SM_NS1G_6thread17LinearCombinationISL_Li1EffLNS1L_9ScaleType4KindE0ELNS_15FloatRoundStyleE2ESL_EENS1_15EpilogueDefaultEEEEEvvEEEEvNT_6ParamsE)
        /*0014*/ 	.word	0x00000110


	//----- nvinfo : EIATTR_MIN_STACK_SIZE
	.align		4
.L_14:
        /*0018*/ 	.byte	0x04, 0x12
        /*001a*/ 	.short	(.L_16 - .L_15)
	.align		4
.L_15:
        /*001c*/ 	.word	index@(_ZN7cutlass13device_kernelINS_4gemm6kernel13GemmUniversalIN4cute5tupleIJiiiiEEENS1_10collective13CollectiveMmaINS1_37MainloopSm90TmaGmmaWarpSpecializedFP8ILi5ENS5_IJNS4_1CILi4EEENSA_ILi2EEENSA_ILi1EEEEEENS1_32KernelTmaWarpSpecializedPingpongEEENS5_IJNSA_ILi64EEENSA_ILi256EEENSA_ILi128EEEEEENS_12float_e5m2_tENS5_IJlSD_lEEESL_SM_NS4_8TiledMMAINS4_8MMA_AtomIJNS4_4SM904GMMA31MMA_64x256x32_F32E5M2E5M2_SS_TNILNSQ_7ScaleInE1ELSS_1EEEEEENS4_6LayoutINS5_IJSD_SD_SD_EEENS5_IJNSA_ILi0EEESX_SX_EEEEENS5_IJNS4_10UnderscoreES10_S10_EEEEENS4_23SM90_TMA_LOAD_MULTICASTENS4_14ComposedLayoutINS4_7SwizzleILi3ELi4ELi3EEENS4_18smem_ptr_flag_bitsILi8EEENSV_INS5_IJNSA_ILi8EEESJ_EEENS5_IJSJ_SD_EEEEEEEvNS4_8identityES13_S1D_vS1E_EENS_8epilogue10collective6detail29Sm90TmaWarpSpecializedAdapterINS1H_15DefaultEpilogueISL_SM_SM_NS1G_6thread17LinearCombinationISL_Li1EffLNS1L_9ScaleType4KindE0ELNS_15FloatRoundStyleE2ESL_EENS1_15EpilogueDefaultEEEEEvvEEEEvNT_6ParamsE)
        /*0020*/ 	.word	0x00000110
.L_16:


//--------------------- .nv.compat                --------------------------
	.section	.nv.compat,"",@"SHT_CUDA_COMPAT_INFO"
	.align	4
        /*0000*/ 	.byte	0x02, 0x09, 0x01, 0x00, 0x02, 0x02, 0x04, 0x00, 0x02, 0x05, 0x05, 0x00, 0x03, 0x07, 0x01, 0x01
        /*0010*/ 	.byte	0x02, 0x03, 0x01, 0x00, 0x02, 0x06, 0x01, 0x00, 0x04, 0x0b, 0x08, 0x00, 0x00, 0x00, 0x00, 0x00
        /*0020*/ 	.byte	0x00, 0x00, 0x00, 0x00


//--------------------- .nv.info._ZN7cutlass13device_kernelINS_4gemm6kernel13GemmUniversalIN4cute5tupleIJiiiiEEENS1_10collective13CollectiveMmaINS1_37MainloopSm90TmaGmmaWarpSpecializedFP8ILi5ENS5_IJNS4_1CILi4EEENSA_ILi2EEENSA_ILi1EEEEEENS1_32KernelTmaWarpSpecializedPingpongEEENS5_IJNSA_ILi64EEENSA_ILi256EEENSA_ILi128EEEEEENS_12float_e5m2_tENS5_IJlSD_lEEESL_SM_NS4_8TiledMMAINS4_8MMA_AtomIJNS4_4SM904GMMA31MMA_64x256x32_F32E5M2E5M2_SS_TNILNSQ_7ScaleInE1ELSS_1EEEEEENS4_6LayoutINS5_IJSD_SD_SD_EEENS5_IJNSA_ILi0EEESX_SX_EEEEENS5_IJNS4_10UnderscoreES10_S10_EEEEENS4_23SM90_TMA_LOAD_MULTICASTENS4_14ComposedLayoutINS4_7SwizzleILi3ELi4ELi3EEENS4_18smem_ptr_flag_bitsILi8EEENSV_INS5_IJNSA_ILi8EEESJ_EEENS5_IJSJ_SD_EEEEEEEvNS4_8identityES13_S1D_vS1E_EENS_8epilogue10collective6detail29Sm90TmaWarpSpecializedAdapterINS1H_15DefaultEpilogueISL_SM_SM_NS1G_6thread17LinearCombinationISL_Li1EffLNS1L_9ScaleType4KindE0ELNS_15FloatRoundStyleE2ESL_EENS1_15EpilogueDefaultEEEEEvvEEEEvNT_6ParamsE --------------------------
	.section	.nv.info._ZN7cutlass13device_kernelINS_4gemm6kernel13GemmUniversalIN4cute5tupleIJiiiiEEENS1_10collective13CollectiveMmaINS1_37MainloopSm90TmaGmmaWarpSpecializedFP8ILi5ENS5_IJNS4_1CILi4EEENSA_ILi2EEENSA_ILi1EEEEEENS1_32KernelTmaWarpSpecializedPingpongEEENS5_IJNSA_ILi64EEENSA_ILi256EEENSA_ILi128EEEEEENS_12float_e5m2_tENS5_IJlSD_lEEESL_SM_NS4_8TiledMMAINS4_8MMA_AtomIJNS4_4SM904GMMA31MMA_64x256x32_F32E5M2E5M2_SS_TNILNSQ_7ScaleInE1ELSS_1EEEEEENS4_6LayoutINS5_IJSD_SD_SD_EEENS5_IJNSA_ILi0EEESX_SX_EEEEENS5_IJNS4_10UnderscoreES10_S10_EEEEENS4_23SM90_TMA_LOAD_MULTICASTENS4_14ComposedLayoutINS4_7SwizzleILi3ELi4ELi3EEENS4_18smem_ptr_flag_bitsILi8EEENSV_INS5_IJNSA_ILi8EEESJ_EEENS5_IJSJ_SD_EEEEEEEvNS4_8identityES13_S1D_vS1E_EENS_8epilogue10collective6detail29Sm90TmaWarpSpecializedAdapterINS1H_15DefaultEpilogueISL_SM_SM_NS1G_6thread17LinearCombinationISL_Li1EffLNS1L_9ScaleType4KindE0ELNS_15FloatRoundStyleE2ESL_EENS1_15EpilogueDefaultEEEEEvvEEEEvNT_6ParamsE,"",@"SHT_CUDA_INFO"
	.sectionflags	@""
	.align	4


	//----- nvinfo : EIATTR_CUDA_API_VERSION
	.align		4
        /*0000*/ 	.byte	0x04, 0x37
        /*0002*/ 	.short	(.L_18 - .L_17)
.L_17:
        /*0004*/ 	.word	0x00000082


	//----- nvinfo : EIATTR_KPARAM_INFO
	.align		4
.L_18:
        /*0008*/ 	.byte	0x04, 0x17
        /*000a*/ 	.short	(.L_20 - .L_19)
.L_19:
        /*000c*/ 	.word	0x00000000
        /*0010*/ 	.short	0x0000
        /*0012*/ 	.short	0x0070
        /*0014*/ 	.byte	0x00, 0xf0, 0x01, 0x10


	//----- nvinfo : EIATTR_SPARSE_MMA_MASK
	.align		4
.L_20:
        /*0018*/ 	.byte	0x03, 0x50
        /*001a*/ 	.short	0x0000


	//----- nvinfo : EIATTR_MAXREG_COUNT
	.align		4
        /*001c*/ 	.byte	0x03, 0x1b
        /*001e*/ 	.short	0x00a8


	//----- nvinfo : EIATTR_NUM_BARRIERS
	.align		4
        /*0020*/ 	.byte	0x02, 0x4c
        /*0022*/ 	.byte	0x01
	.zero		1


	//----- nvinfo : EIATTR_ANNOTATIONS
	.align		4
        /*0024*/ 	.byte	0x04, 0x55
        /*0026*/ 	.short	(.L_22 - .L_21)


	//   ....[0]....
.L_21:
        /*0028*/ 	.word	0x00000001
        /*002c*/ 	.byte	0x90, 0x07, 0x00, 0x00, 0x01, 0x00, 0x00, 0x00, 0x50, 0x09, 0x00, 0x00, 0x01, 0x00, 0x00, 0x00
        /* <DEDUP_REMOVED lines=210> */
        /*0d5c*/ 	.byte	0x70, 0x06, 0x01, 0x00


	//----- nvinfo : EIATTR_MERCURY_ISA_VERSION
	.align		4
.L_22:
        /*0d60*/ 	.byte	0x03, 0x5f
        /*0d62*/ 	.short	0x0101


	//----- nvinfo : EIATTR_INT_WARP_WIDE_INSTR_OFFSETS
	.align		4
        /*0d64*/ 	.byte	0x04, 0x31
        /*0d66*/ 	.short	(.L_24 - .L_23)


	//   ....[0]....
.L_23:
        /*0d68*/ 	.word	0x000005e0


	//   ....[1]....
        /*0d6c*/ 	.word	0x00000640


	//   ....[2]....
        /*0d70*/ 	.word	0x00000660


	//   ....[3]....
        /*0d74*/ 	.word	0x00000670


	//   ....[4]....
        /*0d78*/ 	.word	0x00000680


	//   ....[5]....
        /*0d7c*/ 	.word	0x000006c0


	//   ....[6]....
        /*0d80*/ 	.word	0x00000810


	//   ....[7]....
        /*0d84*/ 	.word	0x00000830


	//   ....[8]....
        /*0d88*/ 	.word	0x00005830


	//----- nvinfo : EIATTR_COOP_GROUP_MASK_REGIDS
	.align		4
.L_24:
        /*0d8c*/ 	.byte	0x04, 0x29
        /*0d8e*/ 	.short	(.L_26 - .L_25)


	//   ....[0]....
.L_25:
        /*0d90*/ 	.word	0xffffffff


	//   ....[1]....
        /*0d94*/ 	.word	0xffffffff


	//   ....[2]....
        /*0d98*/ 	.word	0xffffffff


	//   ....[3]....
        /*0d9c*/ 	.word	0xffffffff


	//   ....[4]....
        /*0da0*/ 	.word	0xffffffff


	//   ....[5]....
        /*0da4*/ 	.word	0xffffffff


	//   ....[6]....
        /*0da8*/ 	.word	0xffffffff


	//----- nvinfo : EIATTR_COOP_GROUP_INSTR_OFFSETS
	.align		4
.L_26:
        /*0dac*/ 	.byte	0x04, 0x28
        /*0dae*/ 	.short	(.L_28 - .L_27)


	//   ....[0]....
.L_27:
        /*0db0*/ 	.word	0x00000070


	//   ....[1]....
        /*0db4*/ 	.word	0x00000090


	//   ....[2]....
        /*0db8*/ 	.word	0x00000190


	//   ....[3]....
        /*0dbc*/ 	.word	0x000003e0


	//   ....[4]....
        /*0dc0*/ 	.word	0x00000420


	//   ....[5]....
        /*0dc4*/ 	.word	0x00000530


	//   ....[6]....
        /*0dc8*/ 	.word	0x000009e0


	//----- nvinfo : EIATTR_REG_RECONFIG
	.align		4
.L_28:
        /*0dcc*/ 	.byte	0x01, 0x54
	.zero		2


	//----- nvinfo : EIATTR_MBARRIER_INSTR_OFFSETS
	.align		4
        /*0dd0*/ 	.byte	0x04, 0x39
        /*0dd2*/ 	.short	(.L_30 - .L_29)


	//   ....[0]....
.L_29:
        /*0dd4*/ 	.word	0x00000320
        /*0dd8*/ 	.word	0x000000ff
        /*0ddc*/ 	.word	0x00000000
        /*0de0*/ 	.short	0x0100
        /*0de2*/ 	.byte	0x07
	.zero		1


	//   ....[1]....
        /*0de4*/ 	.word	0x00000330
        /*0de8*/ 	.word	0x000000ff
        /*0dec*/ 	.word	0x00000028
        /*0df0*/ 	.short	0x0100
        /*0df2*/ 	.byte	0x07
	.zero		1


	//   ....[2]....
        /*0df4*/ 	.word	0x00000340
        /*0df8*/ 	.word	0x000000ff
        /*0dfc*/ 	.word	0x00000008
        /*0e00*/ 	.short	0x0100
        /*0e02*/ 	.byte	0x07
	.zero		1


	//   ....[3]....
        /*0e04*/ 	.word	0x00000350
        /*0e08*/ 	.word	0x000000ff
        /*0e0c*/ 	.word	0x00000030
        /*0e10*/ 	.short	0x0100
        /*0e12*/ 	.byte	0x07
	.zero		1


	//   ....[4]....
        /*0e14*/ 	.word	0x00000360
        /*0e18*/ 	.word	0x000000ff
        /*0e1c*/ 	.word	0x00000010
        /*0e20*/ 	.short	0x0100
        /*0e22*/ 	.byte	0x07
	.zero		1


	//   ....[5]....
        /*0e24*/ 	.word	0x00000370
        /*0e28*/ 	.word	0x000000ff
        /*0e2c*/ 	.word	0x00000038
        /*0e30*/ 	.short	0x0100
        /*0e32*/ 	.byte	0x07
	.zero		1


	//   ....[6]....
        /*0e34*/ 	.word	0x00000380
        /*0e38*/ 	.word	0x000000ff
        /*0e3c*/ 	.word	0x00000018
        /*0e40*/ 	.short	0x0100
        /*0e42*/ 	.byte	0x07
	.zero		1


	//   ....[7]....
        /*0e44*/ 	.word	0x00000390
        /*0e48*/ 	.word	0x000000ff
        /*0e4c*/ 	.word	0x00000040
        /*0e50*/ 	.short	0x0100
        /*0e52*/ 	.byte	0x07
	.zero		1


	//   ....[8]....
        /*0e54*/ 	.word	0x000003a0
        /*0e58*/ 	.word	0x000000ff
        /*0e5c*/ 	.word	0x00000020
        /*0e60*/ 	.short	0x0100
        /*0e62*/ 	.byte	0x07
	.zero		1


	//   ....[9]....
        /*0e64*/ 	.word	0x000003b0
        /*0e68*/ 	.word	0x000000ff
        /*0e6c*/ 	.word	0x00000048
        /*0e70*/ 	.short	0x0100
        /*0e72*/ 	.byte	0x07
	.zero		1


	//   ....[10]....
        /*0e74*/ 	.word	0x00000860
        /*0e78*/ 	.word	0x000000ff
        /*0e7c*/ 	.word	0x00000080
        /*0e80*/ 	.short	0x0100
        /*0e82*/ 	.byte	0x07
	.zero		1


	//   ....[11]....
        /*0e84*/ 	.word	0x000008e0
        /*0e88*/ 	.word	0x000000ff
        /*0e8c*/ 	.word	0x00000088
        /*0e90*/ 	.short	0x0100
        /*0e92*/ 	.byte	0x07
	.zero		1


	//   ....[12]....
        /*0e94*/ 	.word	0x00000960
        /*0e98*/ 	.word	0x000000ff
        /*0e9c*/ 	.word	0x00000060
        /*0ea0*/ 	.short	0x0100
        /*0ea2*/ 	.byte	0x0a
	.zero		1


	//   ....[13]....
        /*0ea4*/ 	.word	0x00000970
        /*0ea8*/ 	.word	0x000000ff
        /*0eac*/ 	.word	0x00000068
        /*0eb0*/ 	.short	0x0100
        /*0eb2*/ 	.byte	0x0a
	.zero		1


	//   ....[14]....
        /*0eb4*/ 	.word	0x00000980
        /*0eb8*/ 	.word	0x000000ff
        /*0ebc*/ 	.word	0x00000070
        /*0ec0*/ 	.short	0x0100
        /*0ec2*/ 	.byte	0x0a
	.zero		1


	//   ....[15]....
        /*0ec4*/ 	.word	0x00000990
        /*0ec8*/ 	.word	0x000000ff
        /*0ecc*/ 	.word	0x00000078
        /*0ed0*/ 	.short	0x0100
        /*0ed2*/ 	.byte	0x0a
	.zero		1


	//   ....[16]....
        /*0ed4*/ 	.word	0x00001860
        /*0ed8*/ 	.word	0x000000ff
        /*0edc*/ 	.word	0xfffffff8
        /*0ee0*/ 	.short	0x010a
        /*0ee2*/ 	.byte	0x12
	.zero		1


	//   ....[17]....
        /*0ee4*/ 	.word	0x00002230
        /*0ee8*/ 	.word	0x000000ff
        /*0eec*/ 	.word	0x00000000
        /*0ef0*/ 	.short	0x010a
        /*0ef2*/ 	.byte	0x06
	.zero		1


	//   ....[18]....
        /*0ef4*/ 	.word	0x00002270
        /*0ef8*/ 	.word	0x000000ff
        /*0efc*/ 	.word	0x00000000
        /*0f00*/ 	.short	0x010a
        /*0f02*/ 	.byte	0x06
	.zero		1


	//   ....[19]....
        /*0f04*/ 	.word	0x00003510
        /*0f08*/ 	.word	0x000000ff
        /*0f0c*/ 	.word	0x00000000
        /*0f10*/ 	.short	0x010a
        /*0f12*/ 	.byte	0x09
	.zero		1


	//   ....[20]....
        /*0f14*/ 	.word	0x00003550
        /*0f18*/ 	.word	0x000000ff
        /*0f1c*/ 	.word	0x00000000
        /*0f20*/ 	.short	0x010a
        /*0f22*/ 	.byte	0x09
	.zero		1


	//   ....[21]....
        /*0f24*/ 	.word	0x000046c0
        /*0f28*/ 	.word	0x000000e5
        /*0f2c*/ 	.word	0x00000000
        /*0f30*/ 	.short	0x0101
        /*0f32*/ 	.byte	0x3f
	.zero		1


	//   ....[22]....
        /*0f34*/ 	.word	0x00005740
        /*0f38*/ 	.word	0x000000e5
        /*0f3c*/ 	.word	0x00000000
        /*0f40*/ 	.short	0x0101
        /*0f42*/ 	.byte	0x1c
	.zero		1


	//   ....[23]....
        /*0f44*/ 	.word	0x000058f0
        /*0f48*/ 	.word	0x00000018
        /*0f4c*/ 	.word	0x00000000
        /*0f50*/ 	.short	0x0101
        /*0f52*/ 	.byte	0x3f
	.zero		1


	//   ....[24]....
        /*0f54*/ 	.word	0x000059b0
        /*0f58*/ 	.word	0x000000ff
        /*0f5c*/ 	.word	0x00000008
        /*0f60*/ 	.short	0x010a
        /*0f62*/ 	.byte	0x12
	.zero		1


	//   ....[25]....
        /*0f64*/ 	.word	0x0000eb80
        /*0f68*/ 	.word	0x00000003
        /*0f6c*/ 	.word	0x00000000
        /*0f70*/ 	.short	0x0101
        /*0f72*/ 	.byte	0x1c
	.zero		1


	//   ....[26]....
        /*0f74*/ 	.word	0x0000f6f0
        /*0f78*/ 	.word	0x0000000b
        /*0f7c*/ 	.word	0x00000028
        /*0f80*/ 	.short	0x010a
        /*0f82*/ 	.byte	0x3f
	.zero		1


	//   ....[27]....
        /*0f84*/ 	.word	0x0000fae0
        /*0f88*/ 	.word	0x00000004
        /*0f8c*/ 	.word	0x00000088
        /*0f90*/ 	.short	0x0101
        /*0f92*/ 	.byte	0x3f
	.zero		1


	//   ....[28]....
        /*0f94*/ 	.word	0x000102d0
        /*0f98*/ 	.word	0x00000007
        /*0f9c*/ 	.word	0x00000000
        /*0fa0*/ 	.short	0x010a
        /*0fa2*/ 	.byte	0x3f
	.zero		1


	//   ....[29]....
        /*0fa4*/ 	.word	0x00010350
        /*0fa8*/ 	.word	0x00000009
        /*0fac*/ 	.word	0x00000000
        /*0fb0*/ 	.short	0x010a
        /*0fb2*/ 	.byte	0x3f
	.zero		1


	//   ....[30]....
        /*0fb4*/ 	.word	0x000103e0
        /*0fb8*/ 	.word	0x00000006
        /*0fbc*/ 	.word	0x00000000
        /*0fc0*/ 	.short	0x010a
        /*0fc2*/ 	.byte	0x3f
	.zero		1


	//   ....[31]....
        /*0fc4*/ 	.word	0x00010470
        /*0fc8*/ 	.word	0x00000009
        /*0fcc*/ 	.word	0x00000000
        /*0fd0*/ 	.short	0x010a
        /*0fd2*/ 	.byte	0x3f
	.zero		1


	//   ....[32]....
        /*0fd4*/ 	.word	0x00010500
        /*0fd8*/ 	.word	0x00000003
        /*0fdc*/ 	.word	0x00000000
        /*0fe0*/ 	.short	0x010a
        /*0fe2*/ 	.byte	0x3f
	.zero		1


	//   ....[33]....
        /*0fe4*/ 	.word	0x00010570
        /*0fe8*/ 	.word	0x00000003
        /*0fec*/ 	.word	0xfffffff8
        /*0ff0*/ 	.short	0x010a
        /*0ff2*/ 	.byte	0x3f
	.zero		1


	//   ....[34]....
        /*0ff4*/ 	.word	0x000105d0
        /*0ff8*/ 	.word	0x00000003
        /*0ffc*/ 	.word	0x00000000
        /*1000*/ 	.short	0x010a
        /*1002*/ 	.byte	0x3f
	.zero		1


	//   ....[35]....
        /*1004*/ 	.word	0x00010640
        /*1008*/ 	.word	0x00000000
        /*100c*/ 	.word	0x00000000
        /*1010*/ 	.short	0x010a
        /*1012*/ 	.byte	0x3f
	.zero		1


	//   ....[36]....
        /*1014*/ 	.word	0x000106b0
        /*1018*/ 	.word	0x00000019
        /*101c*/ 	.word	0x00000008
        /*1020*/ 	.short	0x010a
        /*1022*/ 	.byte	0x3f
	.zero		1


	//   ....[37]....
        /*1024*/ 	.word	0x00010780
        /*1028*/ 	.word	0x0000000b
        /*102c*/ 	.word	0x00000028
        /*1030*/ 	.short	0x010a
        /*1032*/ 	.byte	0x3f
	.zero		1


	//   ....[38]....
        /*1034*/ 	.word	0x00010860
        /*1038*/ 	.word	0x00000007
        /*103c*/ 	.word	0x00000000
        /*1040*/ 	.short	0x010a
        /*1042*/ 	.byte	0x3f
	.zero		1


	//   ....[39]....
        /*1044*/ 	.word	0x000108b0
        /*1048*/ 	.word	0x00000009
        /*104c*/ 	.word	0x00000000
        /*1050*/ 	.short	0x010a
        /*1052*/ 	.byte	0x3f
	.zero		1


	//   ....[40]....
        /*1054*/ 	.word	0x00010900
        /*1058*/ 	.word	0x00000006
        /*105c*/ 	.word	0x00000000
        /*1060*/ 	.short	0x010a
        /*1062*/ 	.byte	0x3f
	.zero		1


	//   ....[41]....
        /*1064*/ 	.word	0x00010950
        /*1068*/ 	.word	0x00000009
        /*106c*/ 	.word	0x00000000
        /*1070*/ 	.short	0x010a
        /*1072*/ 	.byte	0x3f
	.zero		1


	//----- nvinfo : EIATTR_NUM_MBARRIERS
	.align		4
.L_30:
        /*1074*/ 	.byte	0x03, 0x38
        /*1076*/ 	.short	0x0010


	//----- nvinfo : EIATTR_EXIT_INSTR_OFFSETS
	.align		4
        /*1078*/ 	.byte	0x04, 0x1c
        /*107a*/ 	.short	(.L_32 - .L_31)


	//   ....[0]....
.L_31:
        /*107c*/ 	.word	0x00001570


	//   ....[1]....
        /*1080*/ 	.word	0x000015d0


	//   ....[2]....
        /*1084*/ 	.word	0x0000f290


	//   ....[3]....
        /*1088*/ 	.word	0x0000f2c0


	//   ....[4]....
        /*108c*/ 	.word	0x00010550


	//----- nvinfo : EIATTR_MAX_THREADS
	.align		4
.L_32:
        /*1090*/ 	.byte	0x04, 0x05
        /*1092*/ 	.short	(.L_34 - .L_33)
.L_33:
        /*1094*/ 	.word	0x00000180
        /*1098*/ 	.word	0x00000001
        /*109c*/ 	.word	0x00000001


	//----- nvinfo : EIATTR_CRS_STACK_SIZE
	.align		4
.L_34:
        /*10a0*/ 	.byte	0x04, 0x1e
        /*10a2*/ 	.short	(.L_36 - .L_35)
.L_35:
        /*10a4*/ 	.word	0x00000000


	//----- nvinfo : EIATTR_CBANK_PARAM_SIZE
	.align		4
.L_36:
        /*10a8*/ 	.byte	0x03, 0x19
        /*10aa*/ 	.short	0x0470


	//----- nvinfo : EIATTR_PARAM_CBANK
	.align		4
        /*10ac*/ 	.byte	0x04, 0x0a
        /*10ae*/ 	.short	(.L_38 - .L_37)
	.align		4
.L_37:
        /*10b0*/ 	.word	index@(.nv.constant0._ZN7cutlass13device_kernelINS_4gemm6kernel13GemmUniversalIN4cute5tupleIJiiiiEEENS1_10collective13CollectiveMmaINS1_37MainloopSm90TmaGmmaWarpSpecializedFP8ILi5ENS5_IJNS4_1CILi4EEENSA_ILi2EEENSA_ILi1EEEEEENS1_32KernelTmaWarpSpecializedPingpongEEENS5_IJNSA_ILi64EEENSA_ILi256EEENSA_ILi128EEEEEENS_12float_e5m2_tENS5_IJlSD_lEEESL_SM_NS4_8TiledMMAINS4_8MMA_AtomIJNS4_4SM904GMMA31MMA_64x256x32_F32E5M2E5M2_SS_TNILNSQ_7ScaleInE1ELSS_1EEEEEENS4_6LayoutINS5_IJSD_SD_SD_EEENS5_IJNSA_ILi0EEESX_SX_EEEEENS5_IJNS4_10UnderscoreES10_S10_EEEEENS4_23SM90_TMA_LOAD_MULTICASTENS4_14ComposedLayoutINS4_7SwizzleILi3ELi4ELi3EEENS4_18smem_ptr_flag_bitsILi8EEENSV_INS5_IJNSA_ILi8EEESJ_EEENS5_IJSJ_SD_EEEEEEEvNS4_8identityES13_S1D_vS1E_EENS_8epilogue10collective6detail29Sm90TmaWarpSpecializedAdapterINS1H_15DefaultEpilogueISL_SM_SM_NS1G_6thread17LinearCombinationISL_Li1EffLNS1L_9ScaleType4KindE0ELNS_15FloatRoundStyleE2ESL_EENS1_15EpilogueDefaultEEEEEvvEEEEvNT_6ParamsE)
        /*10b4*/ 	.short	0x0210
        /*10b6*/ 	.short	0x0470


	//----- nvinfo : EIATTR_SW_WAR
	.align		4
.L_38:
        /*10b8*/ 	.byte	0x04, 0x36
        /*10ba*/ 	.short	(.L_40 - .L_39)
.L_39:
        /*10bc*/ 	.word	0x00000008
.L_40:


//--------------------- .nv.callgraph             --------------------------
	.section	.nv.callgraph,"",@"SHT_CUDA_CALLGRAPH"
	.align	4
	.sectionentsize	8
	.align		4
        /*0000*/ 	.word	0x00000000
	.align		4
        /*0004*/ 	.word	0xffffffff
	.align		4
        /*0008*/ 	.word	0x00000000
	.align		4
        /*000c*/ 	.word	0xfffffffe
	.align		4
        /*0010*/ 	.word	0x00000000
	.align		4
        /*0014*/ 	.word	0xfffffffd
	.align		4
        /*0018*/ 	.word	0x00000000
	.align		4
        /*001c*/ 	.word	0xfffffffc


//--------------------- .nv.constant4             --------------------------
	.section	.nv.constant4,"a",@progbits
	.align	8
	.align		8
.nv.constant4:
        /*0000*/ 	.dword	_ZN40_INTERNAL_56f74e6d_4_k_cu_bfe7a92b_258644cuda3std3__45__cpo5beginE
	.align		8
        /*0008*/ 	.dword	_ZN40_INTERNAL_56f74e6d_4_k_cu_bfe7a92b_258644cuda3std3__45__cpo3endE
	.align		8
        /*0010*/ 	.dword	_ZN40_INTERNAL_56f74e6d_4_k_cu_bfe7a92b_258644cuda3std3__45__cpo6cbeginE
	.align		8
        /*0018*/ 	.dword	_ZN40_INTERNAL_56f74e6d_4_k_cu_bfe7a92b_258644cuda3std3__45__cpo4cendE
	.align		8
        /*0020*/ 	.dword	_ZN40_INTERNAL_56f74e6d_4_k_cu_bfe7a92b_258644cuda3std3__442_GLOBAL__N__56f74e6d_4_k_cu_bfe7a92b_258646ignoreE
	.align		8
        /*0028*/ 	.dword	_ZN40_INTERNAL_56f74e6d_4_k_cu_bfe7a92b_258644cuda3std3__419piecewise_constructE
	.align		8
        /*0030*/ 	.dword	_ZN40_INTERNAL_56f74e6d_4_k_cu_bfe7a92b_258644cuda3std3__48in_placeE
	.align		8
        /*0038*/ 	.dword	_ZN40_INTERNAL_56f74e6d_4_k_cu_bfe7a92b_258644cuda3std6ranges3__45__cpo4swapE
	.align		8
        /*0040*/ 	.dword	_ZN40_INTERNAL_56f74e6d_4_k_cu_bfe7a92b_258644cuda3std6ranges3__45__cpo9iter_moveE
	.align		8
        /*0048*/ 	.dword	_ZN40_INTERNAL_56f74e6d_4_k_cu_bfe7a92b_258644cute7productE
	.align		8
        /*0050*/ 	.dword	_ZN40_INTERNAL_56f74e6d_4_k_cu_bfe7a92b_258644cute1_E


//--------------------- .text._ZN7cutlass13device_kernelINS_4gemm6kernel13GemmUniversalIN4cute5tupleIJiiiiEEENS1_10collective13CollectiveMmaINS1_37MainloopSm90TmaGmmaWarpSpecializedFP8ILi5ENS5_IJNS4_1CILi4EEENSA_ILi2EEENSA_ILi1EEEEEENS1_32KernelTmaWarpSpecializedPingpongEEENS5_IJNSA_ILi64EEENSA_ILi256EEENSA_ILi128EEEEEENS_12float_e5m2_tENS5_IJlSD_lEEESL_SM_NS4_8TiledMMAINS4_8MMA_AtomIJNS4_4SM904GMMA31MMA_64x256x32_F32E5M2E5M2_SS_TNILNSQ_7ScaleInE1ELSS_1EEEEEENS4_6LayoutINS5_IJSD_SD_SD_EEENS5_IJNSA_ILi0EEESX_SX_EEEEENS5_IJNS4_10UnderscoreES10_S10_EEEEENS4_23SM90_TMA_LOAD_MULTICASTENS4_14ComposedLayoutINS4_7SwizzleILi3ELi4ELi3EEENS4_18smem_ptr_flag_bitsILi8EEENSV_INS5_IJNSA_ILi8EEESJ_EEENS5_IJSJ_SD_EEEEEEEvNS4_8identityES13_S1D_vS1E_EENS_8epilogue10collective6detail29Sm90TmaWarpSpecializedAdapterINS1H_15DefaultEpilogueISL_SM_SM_NS1G_6thread17LinearCombinationISL_Li1EffLNS1L_9ScaleType4KindE0ELNS_15FloatRoundStyleE2ESL_EENS1_15EpilogueDefaultEEEEEvvEEEEvNT_6ParamsE --------------------------
	.section	.text._ZN7cutlass13device_kernelINS_4gemm6kernel13GemmUniversalIN4cute5tupleIJiiiiEEENS1_10collective13CollectiveMmaINS1_37MainloopSm90TmaGmmaWarpSpecializedFP8ILi5ENS5_IJNS4_1CILi4EEENSA_ILi2EEENSA_ILi1EEEEEENS1_32KernelTmaWarpSpecializedPingpongEEENS5_IJNSA_ILi64EEENSA_ILi256EEENSA_ILi128EEEEEENS_12float_e5m2_tENS5_IJlSD_lEEESL_SM_NS4_8TiledMMAINS4_8MMA_AtomIJNS4_4SM904GMMA31MMA_64x256x32_F32E5M2E5M2_SS_TNILNSQ_7ScaleInE1ELSS_1EEEEEENS4_6LayoutINS5_IJSD_SD_SD_EEENS5_IJNSA_ILi0EEESX_SX_EEEEENS5_IJNS4_10UnderscoreES10_S10_EEEEENS4_23SM90_TMA_LOAD_MULTICASTENS4_14ComposedLayoutINS4_7SwizzleILi3ELi4ELi3EEENS4_18smem_ptr_flag_bitsILi8EEENSV_INS5_IJNSA_ILi8EEESJ_EEENS5_IJSJ_SD_EEEEEEEvNS4_8identityES13_S1D_vS1E_EENS_8epilogue10collective6detail29Sm90TmaWarpSpecializedAdapterINS1H_15DefaultEpilogueISL_SM_SM_NS1G_6thread17LinearCombinationISL_Li1EffLNS1L_9ScaleType4KindE0ELNS_15FloatRoundStyleE2ESL_EENS1_15EpilogueDefaultEEEEEvvEEEEvNT_6ParamsE,"ax",@progbits
	.align	128
.text._ZN7cutlass13device_kernelINS_4gemm6kernel13GemmUniversalIN4cute5tupleIJiiiiEEENS1_10collective13CollectiveMmaINS1_37MainloopSm90TmaGmmaWarpSpecializedFP8ILi5ENS5_IJNS4_1CILi4EEENSA_ILi2EEENSA_ILi1EEEEEENS1_32KernelTmaWarpSpecializedPingpongEEENS5_IJNSA_ILi64EEENSA_ILi256EEENSA_ILi128EEEEEENS_12float_e5m2_tENS5_IJlSD_lEEESL_SM_NS4_8TiledMMAINS4_8MMA_AtomIJNS4_4SM904GMMA31MMA_64x256x32_F32E5M2E5M2_SS_TNILNSQ_7ScaleInE1ELSS_1EEEEEENS4_6LayoutINS5_IJSD_SD_SD_EEENS5_IJNSA_ILi0EEESX_SX_EEEEENS5_IJNS4_10UnderscoreES10_S10_EEEEENS4_23SM90_TMA_LOAD_MULTICASTENS4_14ComposedLayoutINS4_7SwizzleILi3ELi4ELi3EEENS4_18smem_ptr_flag_bitsILi8EEENSV_INS5_IJNSA_ILi8EEESJ_EEENS5_IJSJ_SD_EEEEEEEvNS4_8identityES13_S1D_vS1E_EENS_8epilogue10collective6detail29Sm90TmaWarpSpecializedAdapterINS1H_15DefaultEpilogueISL_SM_SM_NS1G_6thread17LinearCombinationISL_Li1EffLNS1L_9ScaleType4KindE0ELNS_15FloatRoundStyleE2ESL_EENS1_15EpilogueDefaultEEEEEvvEEEEvNT_6ParamsE:
        .type           _ZN7cutlass13device_kernelINS_4gemm6kernel13GemmUniversalIN4cute5tupleIJiiiiEEENS1_10collective13CollectiveMmaINS1_37MainloopSm90TmaGmmaWarpSpecializedFP8ILi5ENS5_IJNS4_1CILi4EEENSA_ILi2EEENSA_ILi1EEEEEENS1_32KernelTmaWarpSpecializedPingpongEEENS5_IJNSA_ILi64EEENSA_ILi256EEENSA_ILi128EEEEEENS_12float_e5m2_tENS5_IJlSD_lEEESL_SM_NS4_8TiledMMAINS4_8MMA_AtomIJNS4_4SM904GMMA31MMA_64x256x32_F32E5M2E5M2_SS_TNILNSQ_7ScaleInE1ELSS_1EEEEEENS4_6LayoutINS5_IJSD_SD_SD_EEENS5_IJNSA_ILi0EEESX_SX_EEEEENS5_IJNS4_10UnderscoreES10_S10_EEEEENS4_23SM90_TMA_LOAD_MULTICASTENS4_14ComposedLayoutINS4_7SwizzleILi3ELi4ELi3EEENS4_18smem_ptr_flag_bitsILi8EEENSV_INS5_IJNSA_ILi8EEESJ_EEENS5_IJSJ_SD_EEEEEEEvNS4_8identityES13_S1D_vS1E_EENS_8epilogue10collective6detail29Sm90TmaWarpSpecializedAdapterINS1H_15DefaultEpilogueISL_SM_SM_NS1G_6thread17LinearCombinationISL_Li1EffLNS1L_9ScaleType4KindE0ELNS_15FloatRoundStyleE2ESL_EENS1_15EpilogueDefaultEEEEEvvEEEEvNT_6ParamsE,@function
        .size           _ZN7cutlass13device_kernelINS_4gemm6kernel13GemmUniversalIN4cute5tupleIJiiiiEEENS1_10collective13CollectiveMmaINS1_37MainloopSm90TmaGmmaWarpSpecializedFP8ILi5ENS5_IJNS4_1CILi4EEENSA_ILi2EEENSA_ILi1EEEEEENS1_32KernelTmaWarpSpecializedPingpongEEENS5_IJNSA_ILi64EEENSA_ILi256EEENSA_ILi128EEEEEENS_12float_e5m2_tENS5_IJlSD_lEEESL_SM_NS4_8TiledMMAINS4_8MMA_AtomIJNS4_4SM904GMMA31MMA_64x256x32_F32E5M2E5M2_SS_TNILNSQ_7ScaleInE1ELSS_1EEEEEENS4_6LayoutINS5_IJSD_SD_SD_EEENS5_IJNSA_ILi0EEESX_SX_EEEEENS5_IJNS4_10UnderscoreES10_S10_EEEEENS4_23SM90_TMA_LOAD_MULTICASTENS4_14ComposedLayoutINS4_7SwizzleILi3ELi4ELi3EEENS4_18smem_ptr_flag_bitsILi8EEENSV_INS5_IJNSA_ILi8EEESJ_EEENS5_IJSJ_SD_EEEEEEEvNS4_8identityES13_S1D_vS1E_EENS_8epilogue10collective6detail29Sm90TmaWarpSpecializedAdapterINS1H_15DefaultEpilogueISL_SM_SM_NS1G_6thread17LinearCombinationISL_Li1EffLNS1L_9ScaleType4KindE0ELNS_15FloatRoundStyleE2ESL_EENS1_15EpilogueDefaultEEEEEvvEEEEvNT_6ParamsE,(.L_x_338 - _ZN7cutlass13device_kernelINS_4gemm6kernel13GemmUniversalIN4cute5tupleIJiiiiEEENS1_10collective13CollectiveMmaINS1_37MainloopSm90TmaGmmaWarpSpecializedFP8ILi5ENS5_IJNS4_1CILi4EEENSA_ILi2EEENSA_ILi1EEEEEENS1_32KernelTmaWarpSpecializedPingpongEEENS5_IJNSA_ILi64EEENSA_ILi256EEENSA_ILi128EEEEEENS_12float_e5m2_tENS5_IJlSD_lEEESL_SM_NS4_8TiledMMAINS4_8MMA_AtomIJNS4_4SM904GMMA31MMA_64x256x32_F32E5M2E5M2_SS_TNILNSQ_7ScaleInE1ELSS_1EEEEEENS4_6LayoutINS5_IJSD_SD_SD_EEENS5_IJNSA_ILi0EEESX_SX_EEEEENS5_IJNS4_10UnderscoreES10_S10_EEEEENS4_23SM90_TMA_LOAD_MULTICASTENS4_14ComposedLayoutINS4_7SwizzleILi3ELi4ELi3EEENS4_18smem_ptr_flag_bitsILi8EEENSV_INS5_IJNSA_ILi8EEESJ_EEENS5_IJSJ_SD_EEEEEEEvNS4_8identityES13_S1D_vS1E_EENS_8epilogue10collective6detail29Sm90TmaWarpSpecializedAdapterINS1H_15DefaultEpilogueISL_SM_SM_NS1G_6thread17LinearCombinationISL_Li1EffLNS1L_9ScaleType4KindE0ELNS_15FloatRoundStyleE2ESL_EENS1_15EpilogueDefaultEEEEEvvEEEEvNT_6ParamsE)
        .other          _ZN7cutlass13device_kernelINS_4gemm6kernel13GemmUniversalIN4cute5tupleIJiiiiEEENS1_10collective13CollectiveMmaINS1_37MainloopSm90TmaGmmaWarpSpecializedFP8ILi5ENS5_IJNS4_1CILi4EEENSA_ILi2EEENSA_ILi1EEEEEENS1_32KernelTmaWarpSpecializedPingpongEEENS5_IJNSA_ILi64EEENSA_ILi256EEENSA_ILi128EEEEEENS_12float_e5m2_tENS5_IJlSD_lEEESL_SM_NS4_8TiledMMAINS4_8MMA_AtomIJNS4_4SM904GMMA31MMA_64x256x32_F32E5M2E5M2_SS_TNILNSQ_7ScaleInE1ELSS_1EEEEEENS4_6LayoutINS5_IJSD_SD_SD_EEENS5_IJNSA_ILi0EEESX_SX_EEEEENS5_IJNS4_10UnderscoreES10_S10_EEEEENS4_23SM90_TMA_LOAD_MULTICASTENS4_14ComposedLayoutINS4_7SwizzleILi3ELi4ELi3EEENS4_18smem_ptr_flag_bitsILi8EEENSV_INS5_IJNSA_ILi8EEESJ_EEENS5_IJSJ_SD_EEEEEEEvNS4_8identityES13_S1D_vS1E_EENS_8epilogue10collective6detail29Sm90TmaWarpSpecializedAdapterINS1H_15DefaultEpilogueISL_SM_SM_NS1G_6thread17LinearCombinationISL_Li1EffLNS1L_9ScaleType4KindE0ELNS_15FloatRoundStyleE2ESL_EENS1_15EpilogueDefaultEEEEEvvEEEEvNT_6ParamsE,@"STO_CUDA_ENTRY STV_DEFAULT"
_ZN7cutlass13device_kernelINS_4gemm6kernel13GemmUniversalIN4cute5tupleIJiiiiEEENS1_10collective13CollectiveMmaINS1_37MainloopSm90TmaGmmaWarpSpecializedFP8ILi5ENS5_IJNS4_1CILi4EEENSA_ILi2EEENSA_ILi1EEEEEENS1_32KernelTmaWarpSpecializedPingpongEEENS5_IJNSA_ILi64EEENSA_ILi256EEENSA_ILi128EEEEEENS_12float_e5m2_tENS5_IJlSD_lEEESL_SM_NS4_8TiledMMAINS4_8MMA_AtomIJNS4_4SM904GMMA31MMA_64x256x32_F32E5M2E5M2_SS_TNILNSQ_7ScaleInE1ELSS_1EEEEEENS4_6LayoutINS5_IJSD_SD_SD_EEENS5_IJNSA_ILi0EEESX_SX_EEEEENS5_IJNS4_10UnderscoreES10_S10_EEEEENS4_23SM90_TMA_LOAD_MULTICASTENS4_14ComposedLayoutINS4_7SwizzleILi3ELi4ELi3EEENS4_18smem_ptr_flag_bitsILi8EEENSV_INS5_IJNSA_ILi8EEESJ_EEENS5_IJSJ_SD_EEEEEEEvNS4_8identityES13_S1D_vS1E_EENS_8epilogue10collective6detail29Sm90TmaWarpSpecializedAdapterINS1H_15DefaultEpilogueISL_SM_SM_NS1G_6thread17LinearCombinationISL_Li1EffLNS1L_9ScaleType4KindE0ELNS_15FloatRoundStyleE2ESL_EENS1_15EpilogueDefaultEEEEEvvEEEEvNT_6ParamsE:
[----:B------:R-:W0:Y:S02]  /*0000*/  LDC R1, c[0x0][0x28] ;  /* 0x00000a00ff017b82 */ /* 0x000e240000000800 */
[----:B0-----:R-:W-:Y:S01]  /*0010*/  VIADD R1, R1, 0xfffffef0 ;  /* 0xfffffef001017836 */ /* 0x001fe20000000000 */
[----:B------:R-:W0:Y:S01]  /*0020*/  S2R R3, SR_TID.X ;  /* 0x0000000000037919 */ /* 0x000e220000002100 */
[----:B------:R-:W-:Y:S01]  /*0030*/  ELECT P0, URZ, PT ;  /* 0x00000000003f782f */ /* 0x000fe20003800000 */
[----:B------:R-:W-:Y:S01]  /*0040*/  BSSY B0, `(.L_x_0) ;  /* 0x0000014000007945 */ /* 0x000fe20003800000 */
[--C-:B0-----:R-:W-:Y:S02]  /*0050*/  SHF.R.U32.HI R0, RZ, 0x5, R3.reuse ;  /* 0x00000005ff007819 */ /* 0x101fe40000011603 */
[----:B------:R-:W-:-:S03]  /*0060*/  SHF.R.U32.HI R5, RZ, 0x7, R3 ;  /* 0x00000007ff057819 */ /* 0x000fc60000011603 */
[----:B------:R-:W0:Y:S02]  /*0070*/  SHFL.IDX PT, R2, R0, RZ, 0x1f ;  /* 0x00001fff00027589 */ /* 0x000e2400000e0000 */
[----:B0-----:R-:W-:Y:S02]  /*0080*/  R2UR UR6, R2 ;  /* 0x00000000020672ca */ /* 0x001fe400000e0000 */
[----:B------:R0:W1:Y:S11]  /*0090*/  SHFL.IDX PT, R2, R5, RZ, 0x1f ;  /* 0x00001fff05027589 */ /* 0x00007600000e0000 */
[----:B------:R-:W-:-:S02]  /*00a0*/  USHF.R.S32.HI UR4, URZ, 0x1f, UR6 ;  /* 0x0000001f3f047899 */ /* 0x000fc40008011406 */
[----:B------:R-:W-:Y:S02]  /*00b0*/  ISETP.NE.OR P0, PT, RZ, UR6, !P0 ;  /* 0x00000006ff007c0c */ /* 0x000fe4000c705670 */
[----:B------:R-:W-:-:S04]  /*00c0*/  ULEA.HI UR4, UR4, UR6, URZ, 0x2 ;  /* 0x0000000604047291 */ /* 0x000fc8000f8f103f */
[----:B------:R-:W-:-:S04]  /*00d0*/  ULOP3.LUT UR4, UR4, 0xfffffffc, URZ, 0xc0, !UPT ;  /* 0xfffffffc04047892 */ /* 0x000fc8000f8ec03f */
[----:B------:R-:W-:-:S03]  /*00e0*/  UIADD3 UR6, UR6, -UR4, URZ ;  /* 0x8000000406067290 */ /* 0x000fc6000fffe03f */
[----:B01----:R-:W-:Y:S09]  /*00f0*/  @P0 BRA `(.L_x_1) ;  /* 0x0000000000200947 */ /* 0x003ff20003800000 */
[----:B------:R-:W-:Y:S02]  /*0100*/  ULDC.64 UR4, c[0x0][0x198] ;  /* 0x0000660000047ab9 */ /* 0x000fe40000000a00 */
[----:B------:R-:W-:Y:S02]  /*0110*/  UIADD3 UR8, UP0, UR4, 0xf0, URZ ;  /* 0x000000f004087890 */ /* 0x000fe4000ff1e03f */
[----:B------:R-:W-:Y:S02]  /*0120*/  UIADD3 UR4, UP1, UR4, 0x1f0, URZ ;  /* 0x000001f004047890 */ /* 0x000fe4000ff3e03f */
[----:B------:R-:W-:Y:S02]  /*0130*/  UIADD3.X UR9, URZ, UR5, URZ, UP0, !UPT ;  /* 0x000000053f097290 */ /* 0x000fe400087fe43f */
[----:B------:R-:W-:-:S07]  /*0140*/  UIADD3.X UR5, URZ, UR5, URZ, UP1, !UPT ;  /* 0x000000053f057290 */ /* 0x000fce0008ffe43f */
[----:B------:R0:W-:Y:S02]  /*0150*/  UTMACCTL.PF [UR8] ;  /* 0x00000000080079b9 */ /* 0x0001e40008040000 */
[----:B------:R0:W-:Y:S02]  /*0160*/  UTMACCTL.PF [UR4] ;  /* 0x00000000040079b9 */ /* 0x0001e40008040000 */
[----:B0-----:R-:W-:Y:S01]  /*0170*/  NOP ;  /* 0x0000000000007918 */ /* 0x001fe20000000000 */
.L_x_1:
[----:B------:R-:W-:Y:S05]  /*0180*/  BSYNC B0 ;  /* 0x0000000000007941 */ /* 0x000fea0003800000 */
.L_x_0:
[----:B------:R-:W0:Y:S01]  /*0190*/  SHFL.IDX PT, R6, R0, RZ, 0x1f ;  /* 0x00001fff00067589 */ /* 0x000e2200000e0000 */
[----:B------:R-:W-:Y:S01]  /*01a0*/  R2UR UR13, R2 ;  /* 0x00000000020d72ca */ /* 0x000fe200000e0000 */
[----:B------:R-:W-:Y:S01]  /*01b0*/  UISETP.NE.AND UP0, UPT, UR6, 0x3, UPT ;  /* 0x000000030600788c */ /* 0x000fe2000bf05270 */
[----:B------:R-:W-:-:S03]  /*01c0*/  SHF.R.S32.HI R2, RZ, 0x1f, R3 ;  /* 0x0000001fff027819 */ /* 0x000fc60000011403 */
[----:B------:R-:W-:-:S08]  /*01d0*/  UISETP.EQ.OR UP0, UPT, UR6, URZ, !UP0 ;  /* 0x0000003f0600728c */ /* 0x000fd0000c702670 */
[----:B------:R-:W-:Y:S02]  /*01e0*/  UIADD3 UR12, UR13, -0x1, URZ ;  /* 0xffffffff0d0c7890 */ /* 0x000fe4000fffe03f */
[----:B------:R-:W-:Y:S02]  /*01f0*/  UISETP.EQ.AND UP0, UPT, UR13, URZ, UP0 ;  /* 0x0000003f0d00728c */ /* 0x000fe40008702270 */
[----:B------:R-:W-:Y:S02]  /*0200*/  UISETP.GE.U32.AND UP1, UPT, UR12, 0x2, UPT ;  /* 0x000000020c00788c */ /* 0x000fe4000bf26070 */
[----:B------:R-:W-:Y:S01]  /*0210*/  USEL UR15, URZ, 0x1, !UP0 ;  /* 0x000000013f0f7887 */ /* 0x000fe2000c000000 */
[----:B0-----:R-:W-:-:S03]  /*0220*/  ISETP.NE.AND P0, PT, R6, RZ, PT ;  /* 0x000000ff0600720c */ /* 0x001fc60003f05270 */
[----:B------:R-:W-:-:S10]  /*0230*/  USEL UR15, UR15, 0x2, UP1 ;  /* 0x000000020f0f7887 */ /* 0x000fd40008800000 */
[----:B------:R-:W-:Y:S05]  /*0240*/  @P0 BRA `(.L_x_2) ;  /* 0x0000000000600947 */ /* 0x000fea0003800000 */
[----:B------:R-:W0:Y:S01]  /*0250*/  S2UR UR7, SR_CgaCtaId ;  /* 0x00000000000779c3 */ /* 0x000e220000008800 */
[----:B------:R-:W-:Y:S01]  /*0260*/  UMOV UR4, 0x400 ;  /* 0x0000040000047882 */ /* 0x000fe20000000000 */
[----:B------:R-:W-:Y:S01]  /*0270*/  UMOV UR5, 0x1 ;  /* 0x0000000100057882 */ /* 0x000fe20000000000 */
[----:B------:R-:W-:Y:S01]  /*0280*/  UMOV UR8, 0x5 ;  /* 0x0000000500087882 */ /* 0x000fe20000000000 */
[----:B------:R-:W-:Y:S01]  /*0290*/  ELECT P0, URZ, PT ;  /* 0x00000000003f782f */ /* 0x000fe20003800000 */
[----:B------:R-:W-:-:S04]  /*02a0*/  UIADD3 UR8, -UR8, 0x100000, URZ ;  /* 0x0010000008087890 */ /* 0x000fc8000fffe13f */
[----:B------:R-:W-:Y:S02]  /*02b0*/  USHF.L.U32 UR9, UR8, 0xb, URZ ;  /* 0x0000000b08097899 */ /* 0x000fe4000800063f */
[----:B------:R-:W-:Y:S02]  /*02c0*/  USHF.L.U32 UR8, UR8, 0x1, URZ ;  /* 0x0000000108087899 */ /* 0x000fe4000800063f */
[----:B0-----:R-:W-:Y:S02]  /*02d0*/  ULEA UR7, UR7, UR4, 0x18 ;  /* 0x0000000407077291 */ /* 0x001fe4000f8ec03f */
[----:B------:R-:W-:-:S04]  /*02e0*/  UIADD3 UR4, -UR5, 0x100000, URZ ;  /* 0x0010000005047890 */ /* 0x000fc8000fffe13f */
[----:B------:R-:W-:Y:S02]  /*02f0*/  USHF.L.U32 UR5, UR4, 0xb, URZ ;  /* 0x0000000b04057899 */ /* 0x000fe4000800063f */
[----:B------:R-:W-:Y:S01]  /*0300*/  USHF.L.U32 UR4, UR4, 0x1, URZ ;  /* 0x0000000104047899 */ /* 0x000fe2000800063f */
[----:B------:R-:W0:Y:S11]  /*0310*/  FENCE.VIEW.ASYNC.S ;  /* 0x00000000000073c6 */ /* 0x000e360000000000 */
[----:B0-----:R0:W1:Y:S01]  /*0320*/  SYNCS.EXCH.64 URZ, [UR7], UR4 ;  /* 0x00000004073f75b2 */ /* 0x0010620008000100 */
[----:B------:R0:W2:Y:S01]  /*0330*/  SYNCS.EXCH.64 URZ, [UR7+0x28], UR8 ;  /* 0x00002808073f75b2 */ /* 0x0000a20008000100 */
[----:B------:R0:W3:Y:S01]  /*0340*/  SYNCS.EXCH.64 URZ, [UR7+0x8], UR4 ;  /* 0x00000804073f75b2 */ /* 0x0000e20008000100 */
[----:B------:R0:W4:Y:S01]  /*0350*/  SYNCS.EXCH.64 URZ, [UR7+0x30], UR8 ;  /* 0x00003008073f75b2 */ /* 0x0001220008000100 */
[----:B------:R0:W0:Y:S01]  /*0360*/  SYNCS.EXCH.64 URZ, [UR7+0x10], UR4 ;  /* 0x00001004073f75b2 */ /* 0x0000220008000100 */
[----:B------:R0:W0:Y:S01]  /*0370*/  SYNCS.EXCH.64 URZ, [UR7+0x38], UR8 ;  /* 0x00003808073f75b2 */ /* 0x0000220008000100 */
[----:B------:R0:W0:Y:S01]  /*0380*/  SYNCS.EXCH.64 URZ, [UR7+0x18], UR4 ;  /* 0x00001804073f75b2 */ /* 0x0000220008000100 */
[----:B------:R0:W0:Y:S01]  /*0390*/  SYNCS.EXCH.64 URZ, [UR7+0x40], UR8 ;  /* 0x00004008073f75b2 */ /* 0x0000220008000100 */
[----:B------:R0:W0:Y:S01]  /*03a0*/  SYNCS.EXCH.64 URZ, [UR7+0x20], UR4 ;  /* 0x00002004073f75b2 */ /* 0x0000220008000100 */
[----:B------:R0:W0:Y:S01]  /*03b0*/  SYNCS.EXCH.64 URZ, [UR7+0x48], UR8 ;  /* 0x00004808073f75b2 */ /* 0x0000220008000100 */
[----:B------:R-:W-:Y:S01]  /*03c0*/  NOP ;  /* 0x0000000000007918 */ /* 0x000fe20000000000 */
.L_x_2:
[----:B------:R-:W-:Y:S01]  /*03d0*/  LEA.HI R2, R2, R3, RZ, 0x7 ;  /* 0x0000000302027211 */ /* 0x000fe200078f38ff */
[----:B------:R-:W5:Y:S01]  /*03e0*/  SHFL.IDX PT, R8, R0, RZ, 0x1f ;  /* 0x00001fff00087589 */ /* 0x000f6200000e0000 */
[----:B------:R-:W1:Y:S01]  /*03f0*/  S2UR UR14, SR_CTAID.X ;  /* 0x00000000000e79c3 */ /* 0x000e620000002500 */
[----:B------:R-:W-:Y:S02]  /*0400*/  ELECT P0, URZ, PT ;  /* 0x00000000003f782f */ /* 0x000fe40003800000 */
[----:B------:R-:W-:Y:S01]  /*0410*/  LOP3.LUT R2, R2, 0xffffff80, RZ, 0xc0, !PT ;  /* 0xffffff8002027812 */ /* 0x000fe200078ec0ff */
[----:B------:R1:W2:Y:S01]  /*0420*/  SHFL.IDX PT, R10, R0, RZ, 0x1f ;  /* 0x00001fff000a7589 */ /* 0x0002a200000e0000 */
[----:B------:R-:W-:Y:S01]  /*0430*/  SHF.R.S32.HI R9, RZ, 0x1f, R6 ;  /* 0x0000001fff097819 */ /* 0x000fe20000011406 */
[----:B0-----:R-:W-:Y:S01]  /*0440*/  ULDC UR4, c[0x0][0x150] ;  /* 0x0000540000047ab9 */ /* 0x001fe20000000800 */
[----:B------:R-:W-:Y:S01]  /*0450*/  ELECT P1, URZ, PT ;  /* 0x00000000003f782f */ /* 0x000fe20003820000 */
[----:B------:R-:W-:Y:S01]  /*0460*/  IMAD.IADD R2, R3, 0x1, -R2 ;  /* 0x0000000103027824 */ /* 0x000fe200078e0a02 */
[----:B------:R-:W-:Y:S01]  /*0470*/  LEA.HI R9, R9, R6, RZ, 0x2 ;  /* 0x0000000609097211 */ /* 0x000fe200078f10ff */
[----:B------:R-:W0:Y:S01]  /*0480*/  LDC R11, c[0x0][0x144] ;  /* 0x00005100ff0b7b82 */ /* 0x000e220000000800 */
[----:B------:R-:W-:Y:S01]  /*0490*/  UMOV UR9, 0x80 ;  /* 0x0000008000097882 */ /* 0x000fe20000000000 */
[----:B------:R-:W-:Y:S01]  /*04a0*/  NOP ;  /* 0x0000000000007918 */ /* 0x000fe20000000000 */
[----:B------:R-:W-:Y:S01]  /*04b0*/  SHF.R.S32.HI R13, RZ, 0x1f, R2 ;  /* 0x0000001fff0d7819 */ /* 0x000fe20000011402 */
[----:B------:R-:W-:Y:S01]  /*04c0*/  NOP ;  /* 0x0000000000007918 */ /* 0x000fe20000000000 */
[----:B------:R-:W-:-:S02]  /*04d0*/  LOP3.LUT R9, R9, 0x3ffffffc, RZ, 0xc0, !PT ;  /* 0x3ffffffc09097812 */ /* 0x000fc400078ec0ff */
[----:B------:R-:W-:Y:S01]  /*04e0*/  LEA.HI R4, R13, R2, RZ, 0x3 ;  /* 0x000000020d047211 */ /* 0x000fe200078f18ff */
[----:B------:R-:W3:Y:S01]  /*04f0*/  LDC R15, c[0x0][0x148] ;  /* 0x00005200ff0f7b82 */ /* 0x000ee20000000800 */
[----:B------:R-:W-:Y:S01]  /*0500*/  ISETP.NE.AND P3, PT, RZ, UR13, PT ;  /* 0x0000000dff007c0c */ /* 0x000fe2000bf65270 */
[----:B------:R-:W-:Y:S01]  /*0510*/  IMAD.IADD R9, R6, 0x1, -R9 ;  /* 0x0000000106097824 */ /* 0x000fe200078e0a09 */
[--C-:B------:R-:W-:Y:S01]  /*0520*/  SHF.R.S32.HI R7, RZ, 0x3, R4.reuse ;  /* 0x00000003ff077819 */ /* 0x100fe20000011404 */
[----:B------:R-:W4:Y:S01]  /*0530*/  SHFL.IDX PT, R6, R5, RZ, 0x1f ;  /* 0x00001fff05067589 */ /* 0x000f2200000e0000 */
[----:B------:R-:W-:Y:S02]  /*0540*/  SHF.R.S32.HI R4, RZ, 0x1f, R4 ;  /* 0x0000001fff047819 */ /* 0x000fe40000011404 */
[----:B-----5:R-:W-:Y:S02]  /*0550*/  ISETP.NE.OR P0, PT, R8, RZ, !P0 ;  /* 0x000000ff0800720c */ /* 0x020fe40004705670 */
[----:B------:R-:W-:-:S02]  /*0560*/  LEA.HI R8, R4, R7, RZ, 0x2 ;  /* 0x0000000704087211 */ /* 0x000fc400078f10ff */
[----:B------:R-:W5:Y:S01]  /*0570*/  S2R R4, SR_CTAID.Y ;  /* 0x0000000000047919 */ /* 0x000f620000002600 */
[----:B-1----:R-:W-:Y:S02]  /*0580*/  I2FP.F32.U32 R0, UR14 ;  /* 0x0000000e00007c45 */ /* 0x002fe40008201000 */
[----:B------:R-:W-:Y:S02]  /*0590*/  LOP3.LUT R8, R8, 0xfffffffc, RZ, 0xc0, !PT ;  /* 0xfffffffc08087812 */ /* 0x000fe400078ec0ff */
[----:B--2---:R-:W-:Y:S01]  /*05a0*/  ISETP.NE.OR P1, PT, R10, RZ, !P1 ;  /* 0x000000ff0a00720c */ /* 0x004fe20004f25670 */
[----:B------:R-:W-:Y:S01]  /*05b0*/  FMUL R0, R0, UR4 ;  /* 0x0000000400007c20 */ /* 0x000fe20008400000 */
[----:B------:R-:W-:Y:S01]  /*05c0*/  ULDC UR4, c[0x0][0x154] ;  /* 0x0000550000047ab9 */ /* 0x000fe20000000800 */
[----:B------:R-:W-:Y:S01]  /*05d0*/  IMAD.IADD R8, R7, 0x1, -R8 ;  /* 0x0000000107087824 */ /* 0x000fe200078e0a08 */
[----:B------:R-:W-:-:S03]  /*05e0*/  VOTEU.ALL UP0, P0 ;  /* 0x00000000003f7886 */ /* 0x000fc60000000000 */
[----:B------:R-:W1:Y:S01]  /*05f0*/  F2I.U32.TRUNC.NTZ R0, R0 ;  /* 0x0000000000007305 */ /* 0x000e62000020f000 */
[----:B------:R-:W-:Y:S01]  /*0600*/  IMAD R8, R9, 0x4, R8 ;  /* 0x0000000409087824 */ /* 0x000fe200078e0208 */
[----:B------:R-:W2:Y:S01]  /*0610*/  @!UP0 S2UR UR8, SR_CgaCtaId ;  /* 0x00000000000889c3 */ /* 0x000ea20000008800 */
[----:B------:R-:W-:Y:S01]  /*0620*/  @!UP0 UMOV UR7, 0x400 ;  /* 0x0000040000078882 */ /* 0x000fe20000000000 */
[----:B----4-:R-:W-:Y:S02]  /*0630*/  R2UR UR18, R6 ;  /* 0x00000000061272ca */ /* 0x010fe400000e0000 */
[----:B------:R-:W-:Y:S01]  /*0640*/  VOTEU.ALL UP1, P1 ;  /* 0x00000000003f7886 */ /* 0x000fe20000820000 */
[----:B------:R-:W-:Y:S01]  /*0650*/  SHF.R.S32.HI R7, RZ, 0x1f, R8 ;  /* 0x0000001fff077819 */ /* 0x000fe20000011408 */
[----:B------:R-:W-:Y:S01]  /*0660*/  VOTEU.ALL UP2, P1 ;  /* 0x00000000003f7886 */ /* 0x000fe20000840000 */
[----:B------:R-:W-:Y:S01]  /*0670*/  VOTEU.ALL UP3, P1 ;  /* 0x00000000003f7886 */ /* 0x000fe20000860000 */
[----:B------:R-:W-:Y:S01]  /*0680*/  VOTEU.ALL UP4, P1 ;  /* 0x00000000003f7886 */ /* 0x000fe20000880000 */
[----:B------:R-:W-:Y:S01]  /*0690*/  LEA.HI R7, R7, R8, RZ, 0x2 ;  /* 0x0000000807077211 */ /* 0x000fe200078f10ff */
[----:B------:R-:W4:Y:S01]  /*06a0*/  @!UP1 S2UR UR11, SR_CgaCtaId ;  /* 0x00000000000b99c3 */ /* 0x000f220000008800 */
[----:B------:R-:W-:Y:S01]  /*06b0*/  @!UP1 UMOV UR10, 0x400 ;  /* 0x00000400000a9882 */ /* 0x000fe20000000000 */
[----:B------:R-:W-:Y:S01]  /*06c0*/  VOTEU.ALL UP5, P1 ;  /* 0x00000000003f7886 */ /* 0x000fe200008a0000 */
[----:B-1----:R-:W-:Y:S01]  /*06d0*/  IMAD.MOV R14, RZ, RZ, -R0 ;  /* 0x000000ffff0e7224 */ /* 0x002fe200078e0a00 */
[----:B------:R-:W-:Y:S01]  /*06e0*/  LOP3.LUT R9, R7, 0xfffffffc, RZ, 0xc0, !PT ;  /* 0xfffffffc07097812 */ /* 0x000fe200078ec0ff */
[----:B------:R-:W-:-:S02]  /*06f0*/  IMAD.SHL.U32 R7, R8, 0x4, RZ ;  /* 0x0000000408077824 */ /* 0x000fc400078e00ff */
[----:B0-----:R-:W-:Y:S01]  /*0700*/  IMAD R14, R11, R14, UR14 ;  /* 0x0000000e0b0e7e24 */ /* 0x001fe2000f8e020e */
[----:B-----5:R-:W-:Y:S01]  /*0710*/  I2FP.F32.U32 R0, R4 ;  /* 0x0000000400007245 */ /* 0x020fe20000201000 */
[C---:B------:R-:W-:Y:S01]  /*0720*/  IMAD.IADD R9, R8.reuse, 0x1, -R9 ;  /* 0x0000000108097824 */ /* 0x040fe200078e0a09 */
[----:B------:R-:W-:Y:S02]  /*0730*/  LOP3.LUT R12, R8, 0xc, R7, 0x78, !PT ;  /* 0x0000000c080c7812 */ /* 0x000fe400078e7807 */
[----:B------:R-:W0:Y:S01]  /*0740*/  LDC R8, c[0x0][0x140] ;  /* 0x00005000ff087b82 */ /* 0x000e220000000800 */
[----:B------:R-:W-:Y:S01]  /*0750*/  FMUL R0, R0, UR4 ;  /* 0x0000000400007c20 */ /* 0x000fe20008400000 */
[----:B------:R-:W-:Y:S01]  /*0760*/  ISETP.NE.AND P2, PT, R9, R14, PT ;  /* 0x0000000e0900720c */ /* 0x000fe20003f45270 */
[----:B------:R-:W-:Y:S01]  /*0770*/  UMOV UR4, 0x20 ;  /* 0x0000002000047882 */ /* 0x000fe20000000000 */
[----:B--2---:R-:W-:Y:S01]  /*0780*/  @!UP0 ULEA UR7, UR8, UR7, 0x18 ;  /* 0x0000000708078291 */ /* 0x004fe2000f8ec03f */
[----:B------:R1:W-:Y:S01]  /*0790*/  STL [R1+0x78], R12 ;  /* 0x0000780c01007387 */ /* 0x0003e20000100800 */
[----:B------:R-:W-:-:S04]  /*07a0*/  @!UP0 UIADD3 UR4, -UR4, 0x100000, URZ ;  /* 0x0010000004048890 */ /* 0x000fc8000fffe13f */
[----:B------:R-:W-:Y:S02]  /*07b0*/  @!UP0 USHF.L.U32 UR5, UR4, 0xb, URZ ;  /* 0x0000000b04058899 */ /* 0x000fe4000800063f */
[----:B------:R-:W-:Y:S01]  /*07c0*/  @!UP0 USHF.L.U32 UR4, UR4, 0x1, URZ ;  /* 0x0000000104048899 */ /* 0x000fe2000800063f */
[----:B------:R-:W2:Y:S01]  /*07d0*/  F2I.U32.TRUNC.NTZ R0, R0 ;  /* 0x0000000000007305 */ /* 0x000ea2000020f000 */
[----:B------:R-:W-:-:S04]  /*07e0*/  @!UP1 UIADD3 UR8, -UR9, 0x100000, URZ ;  /* 0x0010000009089890 */ /* 0x000fc8000fffe13f */
[----:B------:R-:W-:Y:S02]  /*07f0*/  @!UP1 USHF.L.U32 UR9, UR8, 0xb, URZ ;  /* 0x0000000b08099899 */ /* 0x000fe4000800063f */
[----:B------:R-:W-:Y:S01]  /*0800*/  @!UP1 USHF.L.U32 UR8, UR8, 0x1, URZ ;  /* 0x0000000108089899 */ /* 0x000fe2000800063f */
[----:B------:R-:W-:Y:S01]  /*0810*/  VOTEU.ALL UP0, P0 ;  /* 0x00000000003f7886 */ /* 0x000fe20000000000 */
[----:B----4-:R-:W-:Y:S01]  /*0820*/  @!UP1 ULEA UR10, UR11, UR10, 0x18 ;  /* 0x0000000a0b0a9291 */ /* 0x010fe2000f8ec03f */
[----:B------:R-:W-:Y:S01]  /*0830*/  VOTEU.ALL UP1, P0 ;  /* 0x00000000003f7886 */ /* 0x000fe20000020000 */
[----:B------:R-:W-:Y:S01]  /*0840*/  LOP3.LUT P0, RZ, R2, 0x7, RZ, 0xc0, !PT ;  /* 0x0000000702ff7812 */ /* 0x000fe2000780c0ff */
[----:B------:R-:W4:Y:S02]  /*0850*/  FENCE.VIEW.ASYNC.S ;  /* 0x00000000000073c6 */ /* 0x000f240000000000 */
[----:B----4-:R1:W4:Y:S01]  /*0860*/  @!UP0 SYNCS.EXCH.64 URZ, [UR7+0x80], UR4 ;  /* 0x00008004073f85b2 */ /* 0x0103220008000100 */
[----:B------:R-:W-:Y:S01]  /*0870*/  ISETP.LT.U32.AND P0, PT, R12, 0x8, !P0 ;  /* 0x000000080c00780c */ /* 0x000fe20004701070 */
[----:B--2---:R-:W-:Y:S01]  /*0880*/  IMAD.MOV R18, RZ, RZ, -R0 ;  /* 0x000000ffff127224 */ /* 0x004fe200078e0a00 */
[----:B------:R-:W-:-:S02]  /*0890*/  @P2 SHF.R.S32.HI R0, RZ, 0x1f, R12 ;  /* 0x0000001fff002819 */ /* 0x000fc4000001140c */
[----:B0-----:R-:W-:Y:S01]  /*08a0*/  ISETP.EQ.U32.AND P1, PT, R8, 0x1, PT ;  /* 0x000000010800780c */ /* 0x001fe20003f22070 */
[----:B---3--:R-:W-:Y:S01]  /*08b0*/  IMAD R7, R15, R18, R4 ;  /* 0x000000120f077224 */ /* 0x008fe200078e0204 */
[----:B------:R-:W-:-:S04]  /*08c0*/  @P2 LEA.HI R0, R0, R12, RZ, 0x2 ;  /* 0x0000000c00002211 */ /* 0x000fc800078f10ff */
[----:B------:R-:W-:Y:S01]  /*08d0*/  @P2 SHF.R.S32.HI R0, RZ, 0x2, R0 ;  /* 0x00000002ff002819 */ /* 0x000fe20000011400 */
[----:B------:R1:W0:Y:S03]  /*08e0*/  @!UP1 SYNCS.EXCH.64 URZ, [UR7+0x88], UR4 ;  /* 0x00008804073f95b2 */ /* 0x0002260008000100 */
[----:B------:R-:W-:Y:S01]  /*08f0*/  @P2 ISETP.NE.AND P4, PT, R0, R7, PT ;  /* 0x000000070000220c */ /* 0x000fe20003f85270 */
[----:B------:R-:W-:Y:S01]  /*0900*/  IMAD.MOV.U32 R0, RZ, RZ, 0x1 ;  /* 0x00000001ff007424 */ /* 0x000fe200078e00ff */
[----:B------:R-:W-:Y:S01]  /*0910*/  SEL R7, RZ, 0x1, !P0 ;  /* 0x00000001ff077807 */ /* 0x000fe20004000000 */
[----:B------:R-:W-:Y:S01]  /*0920*/  NOP ;  /* 0x0000000000007918 */ /* 0x000fe20000000000 */
[----:B------:R-:W-:-:S04]  /*0930*/  @P2 SEL R0, RZ, 0x1, P4 ;  /* 0x00000001ff002807 */ /* 0x000fc80002000000 */
[----:B------:R-:W-:-:S05]  /*0940*/  LOP3.LUT R0, R0, R7, RZ, 0xc0, !PT ;  /* 0x0000000700007212 */ /* 0x000fca00078ec0ff */
[----:B------:R1:W-:Y:S01]  /*0950*/  STL [R1+0x70], R0 ;  /* 0x0000700001007387 */ /* 0x0003e20000100800 */
[----:B------:R1:W2:Y:S01]  /*0960*/  @!UP2 SYNCS.EXCH.64 URZ, [UR10+0x60], UR8 ;  /* 0x000060080a3fa5b2 */ /* 0x0002a20008000100 */
[----:B------:R1:W3:Y:S01]  /*0970*/  @!UP3 SYNCS.EXCH.64 URZ, [UR10+0x68], UR8 ;  /* 0x000068080a3fb5b2 */ /* 0x0002e20008000100 */
[----:B------:R1:W0:Y:S01]  /*0980*/  @!UP4 SYNCS.EXCH.64 URZ, [UR10+0x70], UR8 ;  /* 0x000070080a3fc5b2 */ /* 0x0002220008000100 */
[----:B------:R1:W0:Y:S01]  /*0990*/  @!UP5 SYNCS.EXCH.64 URZ, [UR10+0x78], UR8 ;  /* 0x000078080a3fd5b2 */ /* 0x0002220008000100 */
[----:B------:R-:W-:Y:S01]  /*09a0*/  NOP ;  /* 0x0000000000007918 */ /* 0x000fe20000000000 */
[----:B----4-:R-:W-:Y:S05]  /*09b0*/  @!P1 BRA `(.L_x_3) ;  /* 0x0000000000089947 */ /* 0x010fea0003800000 */
[----:B0-23--:R-:W-:Y:S01]  /*09c0*/  UCGABAR_ARV ;  /* 0x00000000000079c7 */ /* 0x00dfe20008000000 */
[----:B------:R-:W-:Y:S05]  /*09d0*/  BRA `(.L_x_4) ;  /* 0x0000000000047947 */ /* 0x000fea0003800000 */
.L_x_3:
[----:B0-23--:R-:W-:Y:S01]  /*09e0*/  NOP ;  /* 0x0000000000007918 */ /* 0x00dfe20000000000 */
.L_x_4:
[----:B-1----:R-:W-:Y:S01]  /*09f0*/  ULDC.64 UR4, c[0x0][0x598] ;  /* 0x0001660000047ab9 */ /* 0x002fe20000000a00 */
[----:B------:R-:W-:Y:S01]  /*0a00*/  ULDC.64 UR20, c[0x0][0x208] ;  /* 0x0000820000147ab9 */ /* 0x000fe20000000a00 */
[----:B------:R-:W-:-:S04]  /*0a10*/  ISETP.NE.U32.AND P0, PT, RZ, UR4, PT ;  /* 0x00000004ff007c0c */ /* 0x000fc8000bf05070 */
[----:B------:R-:W-:-:S13]  /*0a20*/  ISETP.NE.AND.EX P0, PT, RZ, UR5, PT, P0 ;  /* 0x00000005ff007c0c */ /* 0x000fda000bf05300 */
[----:B------:R-:W-:Y:S05]  /*0a30*/  @!P0 BRA `(.L_x_5) ;  /* 0x0000000000208947 */ /* 0x000fea0003800000 */
[----:B------:R-:W0:Y:S02]  /*0a40*/  LDC.64 R6, c[0x0][0x598] ;  /* 0x00016600ff067b82 */ /* 0x000e240000000a00 */
[----:B0-----:R-:W2:Y:S02]  /*0a50*/  LDG.E.64 R6, desc[UR20][R6.64] ;  /* 0x0000001406067981 */ /* 0x001ea4000c1e1b00 */
[----:B--2---:R-:W-:-:S04]  /*0a60*/  ISETP.NE.U32.AND P0, PT, R6, RZ, PT ;  /* 0x000000ff0600720c */ /* 0x004fc80003f05070 */
[----:B------:R-:W-:-:S13]  /*0a70*/  ISETP.NE.AND.EX P0, PT, R7, RZ, PT, P0 ;  /* 0x000000ff0700720c */ /* 0x000fda0003f05300 */
[----:B------:R-:W-:Y:S05]  /*0a80*/  @!P0 BRA `(.L_x_5) ;  /* 0x00000000000c8947 */ /* 0x000fea0003800000 */
[----:B------:R-:W2:Y:S02]  /*0a90*/  LD.E R6, desc[UR20][R6.64] ;  /* 0x0000001406067980 */ /* 0x000ea4000c101900 */
[----:B--2---:R-:W-:Y:S01]  /*0aa0*/  R2UR UR32, R6 ;  /* 0x00000000062072ca */ /* 0x004fe200000e0000 */
[----:B------:R-:W-:-:S14]  /*0ab0*/  BRA `(.L_x_6) ;  /* 0x0000000000247947 */ /* 0x000fdc0003800000 */
.L_x_5:
[----:B------:R-:W-:Y:S02]  /*0ac0*/  ULDC.64 UR4, c[0x0][0x588] ;  /* 0x0001620000047ab9 */ /* 0x000fe40000000a00 */
[----:B------:R-:W-:-:S04]  /*0ad0*/  ISETP.NE.U32.AND P0, PT, RZ, UR4, PT ;  /* 0x00000004ff007c0c */ /* 0x000fc8000bf05070 */
[----:B------:R-:W-:-:S13]  /*0ae0*/  ISETP.NE.AND.EX P0, PT, RZ, UR5, PT, P0 ;  /* 0x00000005ff007c0c */ /* 0x000fda000bf05300 */
[----:B------:R-:W-:Y:S05]  /*0af0*/  @!P0 BRA `(.L_x_7) ;  /* 0x0000000000108947 */ /* 0x000fea0003800000 */
[----:B------:R-:W0:Y:S02]  /*0b00*/  LDC.64 R6, c[0x0][0x588] ;  /* 0x00016200ff067b82 */ /* 0x000e240000000a00 */
[----:B0-----:R-:W2:Y:S02]  /*0b10*/  LDG.E R6, desc[UR20][R6.64] ;  /* 0x0000001406067981 */ /* 0x001ea4000c1e1900 */
[----:B--2---:R-:W-:Y:S01]  /*0b20*/  R2UR UR32, R6 ;  /* 0x00000000062072ca */ /* 0x004fe200000e0000 */
[----:B------:R-:W-:-:S14]  /*0b30*/  BRA `(.L_x_6) ;  /* 0x0000000000047947 */ /* 0x000fdc0003800000 */
.L_x_7:
[----:B------:R-:W-:-:S05]  /*0b40*/  ULDC UR32, c[0x0][0x580] ;  /* 0x0001600000207ab9 */ /* 0x000fca0000000800 */
.L_x_6:
[----:B------:R-:W-:Y:S02]  /*0b50*/  ULDC.64 UR4, c[0x0][0x5a0] ;  /* 0x0001680000047ab9 */ /* 0x000fe40000000a00 */
        /* <DEDUP_REMOVED lines=11> */
.L_x_8:
        /* <DEDUP_REMOVED lines=8> */
.L_x_10:
[----:B------:R-:W-:-:S05]  /*0c90*/  ULDC UR31, c[0x0][0x584] ;  /* 0x00016100001f7ab9 */ /* 0x000fca0000000800 */
.L_x_9:
[----:B------:R-:W0:Y:S01]  /*0ca0*/  LDC R0, c[0x0][0x65c] ;  /* 0x00019700ff007b82 */ /* 0x000e220000000800 */
[----:B------:R-:W-:Y:S01]  /*0cb0*/  IMAD.U32 R6, RZ, RZ, UR14 ;  /* 0x0000000eff067e24 */ /* 0x000fe2000f8e00ff */
[----:B------:R-:W-:Y:S01]  /*0cc0*/  UISETP.NE.AND UP0, UPT, UR13, 0x2, UPT ;  /* 0x000000020d00788c */ /* 0x000fe2000bf05270 */
[----:B------:R-:W-:Y:S01]  /*0cd0*/  IMAD.MOV.U32 R7, RZ, RZ, RZ ;  /* 0x000000ffff077224 */ /* 0x000fe200078e00ff */
[----:B------:R-:W-:Y:S01]  /*0ce0*/  ULDC UR7, c[0x0][0x28c] ;  /* 0x0000a30000077ab9 */ /* 0x000fe20000000800 */
[----:B------:R-:W-:Y:S01]  /*0cf0*/  UMOV UR5, URZ ;  /* 0x0000003f00057c82 */ /* 0x000fe20008000000 */
[----:B------:R-:W-:Y:S02]  /*0d00*/  UIADD3 UR7, UR7, 0x7f, URZ ;  /* 0x0000007f07077890 */ /* 0x000fe4000fffe03f */
[----:B------:R-:W-:Y:S01]  /*0d10*/  PLOP3.LUT P0, PT, PT, PT, UP0, 0x80, 0x0 ;  /* 0x000000000000781c */ /* 0x000fe20003f0f008 */
[----:B------:R-:W-:Y:S01]  /*0d20*/  UMOV UR4, URZ ;  /* 0x0000003f00047c82 */ /* 0x000fe20008000000 */
[----:B------:R-:W-:Y:S01]  /*0d30*/  USHF.R.S32.HI UR10, URZ, 0x1f, UR7 ;  /* 0x0000001f3f0a7899 */ /* 0x000fe20008011407 */
[----:B------:R-:W-:-:S03]  /*0d40*/  ULDC.64 UR22, c[0x0][0x650] ;  /* 0x0001940000167ab9 */ /* 0x000fc60000000a00 */
[----:B------:R-:W-:Y:S01]  /*0d50*/  ULEA.HI UR10, UR10, UR7, URZ, 0x7 ;  /* 0x000000070a0a7291 */ /* 0x000fe2000f8f383f */
[----:B0-----:R-:W-:-:S13]  /*0d60*/  ISETP.NE.AND P2, PT, R0, 0x1, PT ;  /* 0x000000010000780c */ /* 0x001fda0003f45270 */
[----:B------:R-:W0:Y:S01]  /*0d70*/  @P2 LDC R9, c[0x0][0x10] ;  /* 0x00000400ff092b82 */ /* 0x000e220000000800 */
[----:B------:R-:W-:-:S07]  /*0d80*/  @P2 IMAD.MOV.U32 R5, RZ, RZ, RZ ;  /* 0x000000ffff052224 */ /* 0x000fce00078e00ff */
[----:B------:R-:W1:Y:S01]  /*0d90*/  @!P2 LDC R11, c[0x0][0xc] ;  /* 0x00000300ff0bab82 */ /* 0x000e620000000800 */
[----:B------:R-:W-:Y:S01]  /*0da0*/  ULDC UR8, c[0x0][0xc] ;  /* 0x0000030000087ab9 */ /* 0x000fe20000000800 */
[----:B------:R-:W-:Y:S01]  /*0db0*/  ULDC UR9, c[0x0][0x10] ;  /* 0x0000040000097ab9 */ /* 0x000fe20000000800 */
[----:B------:R-:W-:Y:S01]  /*0dc0*/  ULDC UR7, c[0x0][0x14] ;  /* 0x0000050000077ab9 */ /* 0x000fe20000000800 */
[----:B------:R-:W-:-:S04]  /*0dd0*/  UIMAD.WIDE.U32 UR8, UR8, UR9, URZ ;  /* 0x00000009080872a5 */ /* 0x000fc8000f8e003f */
[----:B------:R-:W-:Y:S02]  /*0de0*/  UIMAD.WIDE.U32 UR16, UR8, UR7, URZ ;  /* 0x00000007081072a5 */ /* 0x000fe4000f8e003f */
[----:B------:R-:W-:-:S04]  /*0df0*/  UIMAD UR13, UR9, UR7, URZ ;  /* 0x00000007090d72a4 */ /* 0x000fc8000f8e023f */
[----:B------:R-:W-:Y:S01]  /*0e00*/  UIADD3 UR13, UR17, UR13, URZ ;  /* 0x0000000d110d7290 */ /* 0x000fe2000fffe03f */
[----:B0-----:R-:W-:Y:S01]  /*0e10*/  @P2 IMAD.WIDE.U32 R8, R9, UR14, R4 ;  /* 0x0000000e09082c25 */ /* 0x001fe2000f8e0004 */
[----:B------:R-:W-:-:S03]  /*0e20*/  USHF.R.S32.HI UR14, URZ, 0x7, UR10 ;  /* 0x000000073f0e7899 */ /* 0x000fc6000801140a */
[----:B------:R-:W-:Y:S02]  /*0e30*/  @P2 IMAD.MOV.U32 R12, RZ, RZ, R8 ;  /* 0x000000ffff0c2224 */ /* 0x000fe400078e0008 */
[----:B-1----:R-:W-:-:S04]  /*0e40*/  @!P2 IMAD.WIDE.U32 R6, R4, R11, R6 ;  /* 0x0000000b0406a225 */ /* 0x002fc800078e0006 */
[----:B------:R-:W-:Y:S02]  /*0e50*/  @P2 IMAD.MOV.U32 R11, RZ, RZ, RZ ;  /* 0x000000ffff0b2224 */ /* 0x000fe400078e00ff */
[----:B------:R-:W-:Y:S02]  /*0e60*/  @!P2 IMAD.MOV.U32 R12, RZ, RZ, R6 ;  /* 0x000000ffff0ca224 */ /* 0x000fe400078e0006 */
[----:B------:R-:W-:Y:S02]  /*0e70*/  @P2 IMAD.IADD R10, R9, 0x1, R11 ;  /* 0x00000001090a2824 */ /* 0x000fe400078e020b */
[----:B------:R-:W-:Y:S01]  /*0e80*/  @!P2 IMAD.MOV.U32 R10, RZ, RZ, R7 ;  /* 0x000000ffff0aa224 */ /* 0x000fe200078e0007 */
[----:B------:R0:W-:Y:S03]  /*0e90*/  STL [R1+0x80], R12 ;  /* 0x0000800c01007387 */ /* 0x0001e60000100800 */
[----:B------:R-:W-:Y:S01]  /*0ea0*/  IMAD.MOV.U32 R16, RZ, RZ, R10 ;  /* 0x000000ffff107224 */ /* 0x000fe200078e000a */
[----:B------:R0:W-:Y:S01]  /*0eb0*/  STL [R1+0x7c], R10 ;  /* 0x00007c0a01007387 */ /* 0x0001e20000100800 */
[----:B------:R-:W-:Y:S05]  /*0ec0*/  @P0 BRA `(.L_x_11) ;  /* 0x0000000000280947 */ /* 0x000fea0003800000 */
[----:B0-----:R-:W-:Y:S01]  /*0ed0*/  IADD3 R12, P0, R12, UR16, RZ ;  /* 0x000000100c0c7c10 */ /* 0x001fe2000ff1e0ff */
[----:B------:R-:W-:Y:S02]  /*0ee0*/  UISETP.GE.U32.AND UP0, UPT, UR14, 0x5, UPT ;  /* 0x000000050e00788c */ /* 0x000fe4000bf06070 */
[----:B------:R-:W-:Y:S01]  /*0ef0*/  UIMAD.WIDE.U32 UR4, UR14, -0x33333333, URZ ;  /* 0xcccccccd0e0478a5 */ /* 0x000fe2000f8e003f */
[----:B------:R-:W-:Y:S01]  /*0f00*/  IADD3.X R16, R16, UR13, RZ, P0, !PT ;  /* 0x0000000d10107c10 */ /* 0x000fe200087fe4ff */
[----:B------:R1:W-:Y:S02]  /*0f10*/  STL [R1+0x80], R12 ;  /* 0x0000800c01007387 */ /* 0x0003e40000100800 */
[----:B------:R-:W-:Y:S02]  /*0f20*/  USHF.R.U32.HI UR5, URZ, 0x2, UR5 ;  /* 0x000000023f057899 */ /* 0x000fe40008011605 */
[----:B------:R1:W-:Y:S01]  /*0f30*/  STL [R1+0x7c], R16 ;  /* 0x00007c1001007387 */ /* 0x0003e20000100800 */
[----:B------:R-:W-:-:S02]  /*0f40*/  UMOV UR4, URZ ;  /* 0x0000003f00047c82 */ /* 0x000fc40008000000 */
[----:B------:R-:W-:Y:S02]  /*0f50*/  @UP0 ULOP3.LUT UR4, UR5, 0x1, URZ, 0xc0, !UPT ;  /* 0x0000000105040892 */ /* 0x000fe4000f8ec03f */
[----:B------:R-:W-:-:S12]  /*0f60*/  UIMAD UR5, UR5, -0x5, UR14 ;  /* 0xfffffffb050578a4 */ /* 0x000fd8000f8e020e */
.L_x_11:
[----:B------:R-:W-:Y:S01]  /*0f70*/  IMAD.MOV.U32 R8, RZ, RZ, -0x1 ;  /* 0xffffffffff087424 */ /* 0x000fe200078e00ff */
[----:B------:R-:W-:Y:S01]  /*0f80*/  ISETP.GE.U32.AND P0, PT, R12, UR22, PT ;  /* 0x000000160c007c0c */ /* 0x000fe2000bf06070 */
[----:B------:R-:W-:Y:S01]  /*0f90*/  IMAD.MOV.U32 R6, RZ, RZ, -0x1 ;  /* 0xffffffffff067424 */ /* 0x000fe200078e00ff */
[----:B------:R-:W-:Y:S01]  /*0fa0*/  PRMT R0, RZ, 0x7610, R0 ;  /* 0x00007610ff007816 */ /* 0x000fe20000000000 */
[----:B------:R-:W-:Y:S01]  /*0fb0*/  IMAD.MOV.U32 R7, RZ, RZ, -0x1 ;  /* 0xffffffffff077424 */ /* 0x000fe200078e00ff */
[----:B------:R2:W-:Y:S01]  /*0fc0*/  STL [R1+0x84], R8 ;  /* 0x0000840801007387 */ /* 0x0005e20000100800 */
[----:B------:R-:W-:-:S03]  /*0fd0*/  ISETP.GE.U32.AND.EX P0, PT, R16, UR23, PT, P0 ;  /* 0x0000001710007c0c */ /* 0x000fc6000bf06100 */
[----:B------:R2:W-:Y:S04]  /*0fe0*/  STL [R1+0x74], R6 ;  /* 0x0000740601007387 */ /* 0x0005e80000100800 */
[----:B------:R2:W-:Y:S06]  /*0ff0*/  STL [R1+0x88], R7 ;  /* 0x0000880701007387 */ /* 0x0005ec0000100800 */
[----:B------:R-:W-:Y:S05]  /*1000*/  @P0 BRA `(.L_x_12) ;  /* 0x0000000400380947 */ /* 0x000fea0003800000 */
[----:B------:R-:W3:Y:S01]  /*1010*/  LDC.64 R20, c[0x0][0x628] ;  /* 0x00018a00ff147b82 */ /* 0x000ee20000000a00 */
[----:B--2---:R-:W-:Y:S02]  /*1020*/  IMAD.MOV.U32 R6, RZ, RZ, R12 ;  /* 0x000000ffff067224 */ /* 0x004fe400078e000c */
[----:B------:R-:W-:-:S05]  /*1030*/  IMAD.MOV.U32 R7, RZ, RZ, R16 ;  /* 0x000000ffff077224 */ /* 0x000fca00078e0010 */
[----:B------:R-:W2:Y:S08]  /*1040*/  LDC R0, c[0x0][0x630] ;  /* 0x00018c00ff007b82 */ /* 0x000eb00000000800 */
[----:B------:R-:W4:Y:S01]  /*1050*/  LDC.64 R22, c[0x0][0x620] ;  /* 0x00018800ff167b82 */ /* 0x000f220000000a00 */
[----:B---3--:R-:W-:-:S04]  /*1060*/  ISETP.NE.U32.AND P0, PT, R20, RZ, PT ;  /* 0x000000ff1400720c */ /* 0x008fc80003f05070 */
[----:B------:R-:W-:-:S13]  /*1070*/  ISETP.NE.AND.EX P0, PT, R21, RZ, PT, P0 ;  /* 0x000000ff1500720c */ /* 0x000fda0003f05300 */
[----:B--2-4-:R-:W-:Y:S05]  /*1080*/  @!P0 BRA `(.L_x_13) ;  /* 0x0000000000288947 */ /* 0x014fea0003800000 */
[----:B------:R-:W2:Y:S02]  /*1090*/  LDC R11, c[0x0][0x634] ;  /* 0x00018d00ff0b7b82 */ /* 0x000ea40000000800 */
[----:B--2---:R-:W-:-:S05]  /*10a0*/  IADD3 R11, P0, R12, R11, RZ ;  /* 0x0000000b0c0b7210 */ /* 0x004fca0007f1e0ff */
[----:B------:R-:W-:-:S04]  /*10b0*/  IMAD.X R17, RZ, RZ, R16, P0 ;  /* 0x000000ffff117224 */ /* 0x000fc800000e0610 */
[----:B------:R-:W-:-:S04]  /*10c0*/  IMAD.WIDE.U32 R6, R17, R20, RZ ;  /* 0x0000001411067225 */ /* 0x000fc800078e00ff */
[----:B------:R-:W-:-:S04]  /*10d0*/  IMAD.WIDE.U32 R8, P0, R11, R21, R6 ;  /* 0x000000150b087225 */ /* 0x000fc80007800006 */
[----:B------:R-:W-:-:S04]  /*10e0*/  IMAD.WIDE.U32 R6, R11, R20, RZ ;  /* 0x000000140b067225 */ /* 0x000fc800078e00ff */
[----:B------:R-:W-:Y:S01]  /*10f0*/  IMAD.X R11, RZ, RZ, RZ, P0 ;  /* 0x000000ffff0b7224 */ /* 0x000fe200000e06ff */
[----:B------:R-:W-:Y:S01]  /*1100*/  IADD3 RZ, P0, R7, R8, RZ ;  /* 0x0000000807ff7210 */ /* 0x000fe20007f1e0ff */
[----:B0-----:R-:W-:-:S04]  /*1110*/  IMAD.MOV.U32 R10, RZ, RZ, R9 ;  /* 0x000000ffff0a7224 */ /* 0x001fc800078e0009 */
[----:B------:R-:W-:-:S08]  /*1120*/  IMAD.WIDE.U32.X R6, R17, R21, R10, P0 ;  /* 0x0000001511067225 */ /* 0x000fd000000e040a */
.L_x_13:
[----:B------:R-:W2:Y:S01]  /*1130*/  LDC.64 R24, c[0x0][0x640] ;  /* 0x00019000ff187b82 */ /* 0x000ea20000000a00 */
[-CC-:B------:R-:W-:Y:S01]  /*1140*/  SHF.R.U64 R27, R6, R0.reuse, R7.reuse ;  /* 0x00000000061b7219 */ /* 0x180fe20000001207 */
[----:B------:R-:W-:Y:S01]  /*1150*/  IMAD.MOV.U32 R6, RZ, RZ, R12 ;  /* 0x000000ffff067224 */ /* 0x000fe200078e000c */
[----:B------:R-:W-:Y:S02]  /*1160*/  SHF.R.U32.HI R0, RZ, R0, R7 ;  /* 0x00000000ff007219 */ /* 0x000fe40000011607 */
[----:B------:R-:W-:-:S03]  /*1170*/  IADD3 R9, P0, RZ, -R27, RZ ;  /* 0x8000001bff097210 */ /* 0x000fc60007f1e0ff */
[----:B------:R-:W1:Y:S02]  /*1180*/  LDC R8, c[0x0][0x618] ;  /* 0x00018600ff087b82 */ /* 0x000e640000000800 */
[----:B------:R-:W-:-:S04]  /*1190*/  IMAD.X R7, RZ, RZ, ~R0, P0 ;  /* 0x000000ffff077224 */ /* 0x000fc800000e0e00 */
[-C--:B------:R-:W-:Y:S02]  /*11a0*/  IMAD R0, R7, R22.reuse, RZ ;  /* 0x0000001607007224 */ /* 0x080fe400078e02ff */
[----:B0-----:R-:W0:Y:S01]  /*11b0*/  LDC R10, c[0x0][0x608] ;  /* 0x00018200ff0a7b82 */ /* 0x001e220000000800 */
[----:B------:R-:W-:Y:S02]  /*11c0*/  IMAD.MOV.U32 R7, RZ, RZ, R16 ;  /* 0x000000ffff077224 */ /* 0x000fe400078e0010 */
[----:B------:R-:W-:-:S05]  /*11d0*/  IMAD.WIDE.U32 R6, R9, R22, R6 ;  /* 0x0000001609067225 */ /* 0x000fca00078e0006 */
[----:B------:R-:W3:Y:S01]  /*11e0*/  LDC R21, c[0x0][0x658] ;  /* 0x00019600ff157b82 */ /* 0x000ee20000000800 */
[----:B------:R-:W-:Y:S01]  /*11f0*/  IMAD R9, R9, R23, R0 ;  /* 0x0000001709097224 */ /* 0x000fe200078e0200 */
[----:B--2---:R-:W-:Y:S01]  /*1200*/  ISETP.NE.U32.AND P0, PT, R24, RZ, PT ;  /* 0x000000ff1800720c */ /* 0x004fe20003f05070 */
[----:B------:R-:W-:Y:S02]  /*1210*/  IMAD.MOV.U32 R0, RZ, RZ, -0x1 ;  /* 0xffffffffff007424 */ /* 0x000fe400078e00ff */
[----:B------:R-:W-:Y:S01]  /*1220*/  IMAD.IADD R7, R7, 0x1, R9 ;  /* 0x0000000107077824 */ /* 0x000fe200078e0209 */
[----:B------:R-:W-:Y:S01]  /*1230*/  ISETP.NE.AND.EX P0, PT, R25, RZ, PT, P0 ;  /* 0x000000ff1900720c */ /* 0x000fe20003f05300 */
[----:B------:R-:W-:Y:S01]  /*1240*/  IMAD.MOV.U32 R22, RZ, RZ, 0x1 ;  /* 0x00000001ff167424 */ /* 0x000fe200078e00ff */
[----:B------:R-:W2:Y:S02]  /*1250*/  LDC R19, c[0x0][0x600] ;  /* 0x00018000ff137b82 */ /* 0x000ea40000000800 */
[----:B-1----:R-:W-:-:S02]  /*1260*/  SHF.R.U64 R16, R6, R8, R7 ;  /* 0x0000000806107219 */ /* 0x002fc40000001207 */
[----:B------:R-:W-:-:S04]  /*1270*/  SHF.R.U32.HI R7, RZ, R8, R7 ;  /* 0x00000008ff077219 */ /* 0x000fc80000011607 */
[----:B------:R-:W1:Y:S01]  /*1280*/  LDC R20, c[0x0][0x648] ;  /* 0x00019200ff147b82 */ /* 0x000e620000000800 */
[-CC-:B0-----:R-:W-:Y:S02]  /*1290*/  SHF.R.U64 R29, R16, R10.reuse, R7.reuse ;  /* 0x0000000a101d7219 */ /* 0x181fe40000001207 */
[----:B------:R-:W-:-:S05]  /*12a0*/  SHF.R.U32.HI R6, RZ, R10, R7 ;  /* 0x0000000aff067219 */ /* 0x000fca0000011607 */
[----:B------:R-:W0:Y:S01]  /*12b0*/  LDC R23, c[0x0][0x638] ;  /* 0x00018e00ff177b82 */ /* 0x000e220000000800 */
[-CC-:B---3--:R-:W-:Y:S02]  /*12c0*/  SHF.R.U64 R28, R29, R21.reuse, R6.reuse ;  /* 0x000000151d1c7219 */ /* 0x188fe40000001206 */
[-C--:B------:R-:W-:Y:S02]  /*12d0*/  SHF.L.U32 R0, R0, R21.reuse, RZ ;  /* 0x0000001500007219 */ /* 0x080fe400000006ff */
[----:B------:R-:W-:Y:S01]  /*12e0*/  SHF.R.U32.HI R7, RZ, R21, R6 ;  /* 0x00000015ff077219 */ /* 0x000fe20000011606 */
[----:B------:R-:W-:Y:S01]  /*12f0*/  IMAD.MOV.U32 R6, RZ, RZ, R28 ;  /* 0x000000ffff067224 */ /* 0x000fe200078e001c */
[----:B------:R-:W-:Y:S01]  /*1300*/  LOP3.LUT R12, RZ, R0, RZ, 0x33, !PT ;  /* 0x00000000ff0c7212 */ /* 0x000fe200078e33ff */
[----:B------:R-:W3:Y:S01]  /*1310*/  LDC R26, c[0x0][0x610] ;  /* 0x00018400ff1a7b82 */ /* 0x000ee20000000800 */
[----:B------:R-:W-:Y:S05]  /*1320*/  @!P0 BRA `(.L_x_14) ;  /* 0x0000000000288947 */ /* 0x000fea0003800000 */
[----:B------:R-:W4:Y:S02]  /*1330*/  LDC R11, c[0x0][0x64c] ;  /* 0x00019300ff0b7b82 */ /* 0x000f240000000800 */
[----:B----4-:R-:W-:-:S05]  /*1340*/  IADD3 R11, P0, R28, R11, RZ ;  /* 0x0000000b1c0b7210 */ /* 0x010fca0007f1e0ff */
[----:B------:R-:W-:-:S04]  /*1350*/  IMAD.X R17, RZ, RZ, R7, P0 ;  /* 0x000000ffff117224 */ /* 0x000fc800000e0607 */
[----:B------:R-:W-:-:S04]  /*1360*/  IMAD.WIDE.U32 R6, R17, R24, RZ ;  /* 0x0000001811067225 */ /* 0x000fc800078e00ff */
[----:B------:R-:W-:-:S04]  /*1370*/  IMAD.WIDE.U32 R8, P0, R11, R25, R6 ;  /* 0x000000190b087225 */ /* 0x000fc80007800006 */
[----:B------:R-:W-:-:S04]  /*1380*/  IMAD.WIDE.U32 R6, R11, R24, RZ ;  /* 0x000000180b067225 */ /* 0x000fc800078e00ff */
[----:B------:R-:W-:Y:S01]  /*1390*/  IMAD.X R11, RZ, RZ, RZ, P0 ;  /* 0x000000ffff0b7224 */ /* 0x000fe200000e06ff */
[----:B------:R-:W-:Y:S01]  /*13a0*/  IADD3 RZ, P0, R7, R8, RZ ;  /* 0x0000000807ff7210 */ /* 0x000fe20007f1e0ff */
[----:B------:R-:W-:-:S04]  /*13b0*/  IMAD.MOV.U32 R10, RZ, RZ, R9 ;  /* 0x000000ffff0a7224 */ /* 0x000fc800078e0009 */
[----:B------:R-:W-:-:S08]  /*13c0*/  IMAD.WIDE.U32.X R6, R17, R25, R10, P0 ;  /* 0x0000001911067225 */ /* 0x000fd000000e040a */
.L_x_14:
[----:B-1----:R-:W-:Y:S01]  /*13d0*/  SHF.R.U64 R6, R6, R20, R7 ;  /* 0x0000001406067219 */ /* 0x002fe20000001207 */
[----:B--2---:R-:W-:Y:S01]  /*13e0*/  VIADD R7, R19, 0xffffffff ;  /* 0xffffffff13077836 */ /* 0x004fe20000000000 */
[----:B------:R-:W-:Y:S01]  /*13f0*/  SHF.L.U32 R0, R22, R21, RZ ;  /* 0x0000001516007219 */ /* 0x000fe200000006ff */
[----:B------:R-:W-:Y:S01]  /*1400*/  @P2 IMAD R14, R15, R18, R4 ;  /* 0x000000120f0e2224 */ /* 0x000fe200078e0204 */
[----:B------:R-:W-:Y:S01]  /*1410*/  LOP3.LUT R5, R29, R12, RZ, 0xc0, !PT ;  /* 0x0000000c1d057212 */ /* 0x000fe200078ec0ff */
[----:B------:R-:W-:Y:S01]  /*1420*/  IMAD.MOV R8, RZ, RZ, -R6 ;  /* 0x000000ffff087224 */ /* 0x000fe200078e0a06 */
[----:B------:R-:W-:-:S03]  /*1430*/  LOP3.LUT R7, R16, R7, RZ, 0xc0, !PT ;  /* 0x0000000710077212 */ /* 0x000fc600078ec0ff */
[----:B------:R-:W-:Y:S02]  /*1440*/  IMAD R5, R0, R6, R5 ;  /* 0x0000000600057224 */ /* 0x000fe400078e0205 */
[----:B0-----:R-:W-:Y:S02]  /*1450*/  IMAD R0, R8, R23, R28 ;  /* 0x0000001708007224 */ /* 0x001fe400078e021c */
[----:B---3--:R-:W-:Y:S02]  /*1460*/  IMAD R4, R5, R26, R14 ;  /* 0x0000001a05047224 */ /* 0x008fe400078e020e */
[----:B------:R-:W-:Y:S02]  /*1470*/  IMAD.MOV.U32 R6, RZ, RZ, 0x1 ;  /* 0x00000001ff067424 */ /* 0x000fe400078e00ff */
[----:B------:R-:W-:-:S03]  /*1480*/  IMAD R5, R0, R19, R7 ;  /* 0x0000001300057224 */ /* 0x000fc600078e0207 */
[----:B------:R-:W-:Y:S02]  /*1490*/  PRMT R0, R6, 0x7610, R0 ;  /* 0x0000761006007816 */ /* 0x000fe40000000000 */
[----:B------:R-:W-:Y:S02]  /*14a0*/  SEL R6, R5, R4, !P2 ;  /* 0x0000000405067207 */ /* 0x000fe40005000000 */
[----:B------:R-:W-:-:S03]  /*14b0*/  SEL R4, R4, R5, !P2 ;  /* 0x0000000504047207 */ /* 0x000fc60005000000 */
[----:B------:R3:W-:Y:S04]  /*14c0*/  STL [R1+0x88], R6 ;  /* 0x0000880601007387 */ /* 0x0007e80000100800 */
[----:B------:R3:W-:Y:S04]  /*14d0*/  STL [R1+0x74], R27 ;  /* 0x0000741b01007387 */ /* 0x0007e80000100800 */
[----:B------:R3:W-:Y:S02]  /*14e0*/  STL [R1+0x84], R4 ;  /* 0x0000840401007387 */ /* 0x0007e40000100800 */
.L_x_12:
[----:B------:R-:W-:Y:S05]  /*14f0*/  @!P1 BRA `(.L_x_15) ;  /* 0x00000000000c9947 */ /* 0x000fea0003800000 */
[----:B------:R-:W-:Y:S01]  /*1500*/  UCGABAR_WAIT ;  /* 0x0000000000007dc7 */ /* 0x000fe20008000000 */
[----:B------:R-:W-:Y:S01]  /*1510*/  CCTL.IVALL ;  /* 0x00000000ff00798f */ /* 0x000fe20002000000 */
[----:B------:R-:W-:Y:S05]  /*1520*/  BRA `(.L_x_16) ;  /* 0x0000000000047947 */ /* 0x000fea0003800000 */
.L_x_15:
[----:B------:R-:W-:Y:S06]  /*1530*/  BAR.SYNC.DEFER_BLOCKING 0x0 ;  /* 0x0000000000007b1d */ /* 0x000fec0000010000 */
.L_x_16:
[----:B------:R-:W-:Y:S05]  /*1540*/  @!P3 BRA `(.L_x_17) ;  /* 0x000000dc0054b947 */ /* 0x000fea0003800000 */
[----:B------:R-:W-:-:S06]  /*1550*/  UISETP.GT.U32.AND UP0, UPT, UR12, 0x1, UPT ;  /* 0x000000010c00788c */ /* 0x000fcc000bf04070 */
[----:B------:R-:W-:-:S13]  /*1560*/  PLOP3.LUT P0, PT, PT, PT, UP0, 0x80, 0x0 ;  /* 0x000000000000781c */ /* 0x000fda0003f0f008 */
[----:B------:R-:W-:Y:S05]  /*1570*/  @P0 EXIT ;  /* 0x000000000000094d */ /* 0x000fea0003800000 */
.L_x_18:
[----:B------:R-:W-:-:S08]  /*1580*/  NOP ;  /* 0x0000000000007918 */ /* 0x000fd00000000000 */
[----:B------:R-:W4:Y:S02]  /*1590*/  USETMAXREG.TRY_ALLOC.CTAPOOL UP0, 0xe8 ;  /* 0x000000e8000079c8 */ /* 0x000f240008000600 */
[----:B----4-:R-:W-:-:S13]  /*15a0*/  PLOP3.LUT P0, PT, PT, PT, UP0, 0x80, 0x0 ;  /* 0x000000000000781c */ /* 0x010fda0003f0f008 */
[----:B------:R-:W-:Y:S05]  /*15b0*/  @!P0 BRA `(.L_x_18) ;  /* 0xfffffffc00f08947 */ /* 0x000fea000383ffff */
[----:B------:R-:W-:-:S13]  /*15c0*/  LOP3.LUT P0, RZ, R0, 0xff, RZ, 0xc0, !PT ;  /* 0x000000ff00ff7812 */ /* 0x000fda000780c0ff */
[----:B------:R-:W-:Y:S05]  /*15d0*/  @!P0 EXIT ;  /* 0x000000000000894d */ /* 0x000fea0003800000 */
[----:B------:R-:W4:Y:S01]  /*15e0*/  S2UR UR6, SR_CgaCtaId ;  /* 0x00000000000679c3 */ /* 0x000f220000008800 */
[CC--:B------:R-:W-:Y:S01]  /*15f0*/  LEA.HI R0, R13.reuse, R2.reuse, RZ, 0x2 ;  /* 0x000000020d007211 */ /* 0x0c0fe200078f10ff */
[----:B------:R-:W-:Y:S01]  /*1600*/  UIADD3 UR7, UR18, -0x1, URZ ;  /* 0xffffffff12077890 */ /* 0x000fe2000fffe03f */
[----:B------:R-:W-:Y:S01]  /*1610*/  LEA.HI R13, R13, R2, RZ, 0x5 ;  /* 0x000000020d0d7211 */ /* 0x000fe200078f28ff */
[----:B------:R-:W-:Y:S01]  /*1620*/  UMOV UR22, 0x400 ;  /* 0x0000040000167882 */ /* 0x000fe20000000000 */
[--C-:B---3--:R-:W-:Y:S01]  /*1630*/  SHF.R.S32.HI R4, RZ, 0x2, R0.reuse ;  /* 0x00000002ff047819 */ /* 0x108fe20000011400 */
[----:B------:R-:W-:Y:S01]  /*1640*/  UISETP.LT.AND UP0, UPT, UR14, 0x1, UPT ;  /* 0x000000010e00788c */ /* 0x000fe2000bf01270 */
[----:B------:R-:W-:Y:S01]  /*1650*/  SHF.R.S32.HI R3, RZ, 0x1f, R0 ;  /* 0x0000001fff037819 */ /* 0x000fe20000011400 */
[----:B------:R-:W-:Y:S01]  /*1660*/  ULOP3.LUT UR30, UR15, 0x1, URZ, 0xfc, !UPT ;  /* 0x000000010f1e7892 */ /* 0x000fe2000f8efc3f */
[----:B------:R-:W-:Y:S01]  /*1670*/  SHF.R.S32.HI R13, RZ, 0x5, R13 ;  /* 0x00000005ff0d7819 */ /* 0x000fe2000001140d */
[----:B------:R-:W-:Y:S01]  /*1680*/  USEL UR19, UR14, 0x1, UP0 ;  /* 0x000000010e137887 */ /* 0x000fe20008000000 */
[----:B------:R-:W-:Y:S01]  /*1690*/  LEA.HI R3, R3, R4, RZ, 0x3 ;  /* 0x0000000403037211 */ /* 0x000fe200078f18ff */
[----:B------:R-:W-:-:S02]  /*16a0*/  UISETP.NE.AND UP0, UPT, UR7, URZ, UPT ;  /* 0x0000003f0700728c */ /* 0x000fc4000bf05270 */
[----:B------:R-:W-:Y:S01]  /*16b0*/  USHF.L.U32 UR29, UR14, 0x1, URZ ;  /* 0x000000010e1d7899 */ /* 0x000fe2000800063f */
[----:B------:R-:W-:Y:S01]  /*16c0*/  LOP3.LUT R3, R3, 0xfffffff8, RZ, 0xc0, !PT ;  /* 0xfffffff803037812 */ /* 0x000fe200078ec0ff */
[----:B------:R-:W-:Y:S02]  /*16d0*/  UIADD3 UR19, -UR19, UR14, URZ ;  /* 0x0000000e13137290 */ /* 0x000fe4000fffe13f */
[----:B------:R-:W-:Y:S02]  /*16e0*/  USEL UR27, URZ, 0x1, UP0 ;  /* 0x000000013f1b7887 */ /* 0x000fe40008000000 */
[----:B------:R-:W-:Y:S01]  /*16f0*/  IMAD.IADD R4, R4, 0x1, -R3 ;  /* 0x0000000104047824 */ /* 0x000fe200078e0a03 */
[----:B------:R-:W-:Y:S01]  /*1700*/  LOP3.LUT R3, R0, 0xfffffffc, RZ, 0xc0, !PT ;  /* 0xfffffffc00037812 */ /* 0x000fe200078ec0ff */
[----:B----4-:R-:W-:-:S03]  /*1710*/  ULEA UR22, UR6, UR22, 0x18 ;  /* 0x0000001606167291 */ /* 0x010fc6000f8ec03f */
[--C-:B------:R-:W-:Y:S01]  /*1720*/  SHF.R.S32.HI R5, RZ, 0x1f, R4.reuse ;  /* 0x0000001fff057819 */ /* 0x100fe20000011404 */
[----:B------:R-:W-:Y:S01]  /*1730*/  USHF.L.U32 UR6, UR7, 0x3, URZ ;  /* 0x0000000307067899 */ /* 0x000fe2000800063f */
[C-C-:B------:R-:W-:Y:S01]  /*1740*/  IMAD R0, R13.reuse, -0x10, -R4.reuse ;  /* 0xfffffff00d007824 */ /* 0x140fe200078e0a04 */
[----:B------:R-:W-:Y:S01]  /*1750*/  UIADD3 UR28, UR22, 0x60, URZ ;  /* 0x00000060161c7890 */ /* 0x000fe2000fffe03f */
[----:B--2---:R-:W-:Y:S01]  /*1760*/  IMAD.IADD R6, R2, 0x1, -R3 ;  /* 0x0000000102067824 */ /* 0x004fe200078e0a03 */
[----:B------:R-:W-:Y:S01]  /*1770*/  ULOP3.LUT UR6, UR6, 0x8, URZ, 0xc0, !UPT ;  /* 0x0000000806067892 */ /* 0x000fe2000f8ec03f */
[----:B------:R-:W-:Y:S01]  /*1780*/  IMAD.WIDE R2, R13, 0x10, R4 ;  /* 0x000000100d027825 */ /* 0x000fe200078e0204 */
[----:B------:R-:W-:Y:S02]  /*1790*/  ULEA UR18, UR18, UR28, 0x3 ;  /* 0x0000001c12127291 */ /* 0x000fe4000f8e183f */
[----:B------:R-:W-:Y:S01]  /*17a0*/  ULOP3.LUT UR26, UR6, 0x8, URZ, 0x3c, !UPT ;  /* 0x00000008061a7892 */ /* 0x000fe2000f8e3c3f */
[----:B------:R2:W-:Y:S01]  /*17b0*/  STL [R1+0x8c], R6 ;  /* 0x00008c0601007387 */ /* 0x0005e20000100800 */
[----:B------:R-:W-:-:S03]  /*17c0*/  ULOP3.LUT UR12, UR6, 0x18, URZ, 0x3c, !UPT ;  /* 0x00000018060c7892 */ /* 0x000fc6000f8e3c3f */
[----:B------:R-:W-:Y:S02]  /*17d0*/  ULDC UR6, c[0x0][0x284] ;  /* 0x0000a10000067ab9 */ /* 0x000fe40000000800 */
[----:B------:R-:W-:-:S05]  /*17e0*/  VIADD R0, R0, UR6 ;  /* 0x0000000600007c36 */ /* 0x000fca0008000000 */
[----:B------:R2:W-:Y:S04]  /*17f0*/  STL [R1+0x98], R0 ;  /* 0x0000980001007387 */ /* 0x0005e80000100800 */
[----:B------:R2:W-:Y:S02]  /*1800*/  STL.64 [R1+0x90], R2 ;  /* 0x0000900201007387 */ /* 0x0005e40000100a00 */
.L_x_301:
[----:B--2---:R-:W-:Y:S01]  /*1810*/  IMAD.U32 R0, RZ, RZ, UR27 ;  /* 0x0000001bff007e24 */ /* 0x004fe2000f8e00ff */
[----:B0-----:R-:W2:Y:S01]  /*1820*/  LDC R2, c[0x0][0x28c] ;  /* 0x0000a300ff027b82 */ /* 0x001ea20000000800 */
[----:B------:R-:W-:Y:S01]  /*1830*/  UMOV UR6, URZ ;  /* 0x0000003f00067c82 */ /* 0x000fe20008000000 */
[----:B------:R-:W-:Y:S02]  /*1840*/  UMOV UR23, UR5 ;  /* 0x0000000500177c82 */ /* 0x000fe40008000000 */
[----:B------:R-:W-:-:S04]  /*1850*/  SHF.L.U32 R0, R0, 0x1f, RZ ;  /* 0x0000001f00007819 */ /* 0x000fc800000006ff */
[----:B------:R-:W3:Y:S01]  /*1860*/  SYNCS.PHASECHK.TRANS64.TRYWAIT P0, [UR18+-0x8], R0 ;  /* 0xfffff800ff0075a7 */ /* 0x000ee20008000152 */
[----:B--2---:R-:W-:Y:S01]  /*1870*/  ISETP.GE.AND P1, PT, R2, 0x1, PT ;  /* 0x000000010200780c */ /* 0x004fe20003f26270 */
[----:B---34-:R-:W-:-:S12]  /*1880*/  @!P0 BRA `(.L_x_19) ;  /* 0x000000ec00348947 */ /* 0x018fd80003800000 */
.L_x_324:
[----:B------:R3:W-:Y:S01]  /*1890*/  STL [R1+0x6c], RZ ;  /* 0x00006cff01007387 */ /* 0x0007e20000100800 */
[----:B------:R-:W-:Y:S01]  /*18a0*/  UMOV UR24, UR4 ;  /* 0x0000000400187c82 */ /* 0x000fe20008000000 */
[----:B------:R-:W-:Y:S01]  /*18b0*/  UMOV UR7, URZ ;  /* 0x0000003f00077c82 */ /* 0x000fe20008000000 */
[----:B------:R-:W-:Y:S01]  /*18c0*/  UMOV UR8, URZ ;  /* 0x0000003f00087c82 */ /* 0x000fe20008000000 */
[----:B------:R3:W-:Y:S01]  /*18d0*/  STL [R1+0x68], RZ ;  /* 0x000068ff01007387 */ /* 0x0007e20000100800 */
[----:B--2---:R-:W-:Y:S01]  /*18e0*/  IMAD.MOV.U32 R0, RZ, RZ, RZ ;  /* 0x000000ffff007224 */ /* 0x004fe200078e00ff */
[----:B------:R-:W-:Y:S02]  /*18f0*/  CS2R R2, SRZ ;  /* 0x0000000000027805 */ /* 0x000fe4000001ff00 */
[----:B------:R-:W-:Y:S01]  /*1900*/  CS2R R4, SRZ ;  /* 0x0000000000047805 */ /* 0x000fe2000001ff00 */
[----:B------:R3:W-:Y:S01]  /*1910*/  STL [R1+0x64], RZ ;  /* 0x000064ff01007387 */ /* 0x0007e20000100800 */
[----:B------:R-:W-:-:S02]  /*1920*/  CS2R R6, SRZ ;  /* 0x0000000000067805 */ /* 0x000fc4000001ff00 */
[----:B------:R-:W-:Y:S02]  /*1930*/  CS2R R8, SRZ ;  /* 0x0000000000087805 */ /* 0x000fe4000001ff00 */
[----:B0-----:R-:W-:Y:S01]  /*1940*/  CS2R R10, SRZ ;  /* 0x00000000000a7805 */ /* 0x001fe2000001ff00 */
[----:B------:R3:W-:Y:S01]  /*1950*/  STL [R1+0x60], RZ ;  /* 0x000060ff01007387 */ /* 0x0007e20000100800 */
[----:B-1----:R-:W-:Y:S02]  /*1960*/  CS2R R12, SRZ ;  /* 0x00000000000c7805 */ /* 0x002fe4000001ff00 */
[----:B------:R-:W-:Y:S02]  /*1970*/  CS2R R14, SRZ ;  /* 0x00000000000e7805 */ /* 0x000fe4000001ff00 */
[----:B------:R-:W-:Y:S01]  /*1980*/  CS2R R16, SRZ ;  /* 0x0000000000107805 */ /* 0x000fe2000001ff00 */
[----:B------:R3:W-:Y:S01]  /*1990*/  STL [R1+0x5c], RZ ;  /* 0x00005cff01007387 */ /* 0x0007e20000100800 */
[----:B------:R-:W-:-:S02]  /*19a0*/  CS2R R18, SRZ ;  /* 0x0000000000127805 */ /* 0x000fc4000001ff00 */
[----:B------:R-:W-:Y:S02]  /*19b0*/  CS2R R20, SRZ ;  /* 0x0000000000147805 */ /* 0x000fe4000001ff00 */
[----:B------:R-:W-:Y:S01]  /*19c0*/  CS2R R22, SRZ ;  /* 0x0000000000167805 */ /* 0x000fe2000001ff00 */
[----:B------:R3:W-:Y:S01]  /*19d0*/  STL [R1+0x58], RZ ;  /* 0x000058ff01007387 */ /* 0x0007e20000100800 */
[----:B------:R-:W-:Y:S02]  /*19e0*/  CS2R R152, SRZ ;  /* 0x0000000000987805 */ /* 0x000fe4000001ff00 */
        /* <DEDUP_REMOVED lines=48> */
[----:B------:R-:W-:Y:S01]  /*1cf0*/  CS2R R226, SRZ ;  /* 0x0000000000e27805 */ /* 0x000fe2000001ff00 */
[----:B------:R-:W-:Y:S01]  /*1d00*/  IMAD.MOV.U32 R228, RZ, RZ, RZ ;  /* 0x000000ffffe47224 */ /* 0x000fe200078e00ff */
[----:B------:R3:W-:Y:S01]  /*1d10*/  STL [R1+0x24], RZ ;  /* 0x000024ff01007387 */ /* 0x0007e20000100800 */
[----:B------:R-:W-:Y:S02]  /*1d20*/  CS2R R24, SRZ ;  /* 0x0000000000187805 */ /* 0x000fe4000001ff00 */
[----:B------:R-:W-:-:S02]  /*1d30*/  CS2R R26, SRZ ;  /* 0x00000000001a7805 */ /* 0x000fc4000001ff00 */
[----:B------:R-:W-:Y:S01]  /*1d40*/  CS2R R28, SRZ ;  /* 0x00000000001c7805 */ /* 0x000fe2000001ff00 */
[----:B------:R3:W-:Y:S01]  /*1d50*/  STL [R1+0x20], RZ ;  /* 0x000020ff01007387 */ /* 0x0007e20000100800 */
[----:B------:R-:W-:Y:S02]  /*1d60*/  CS2R R30, SRZ ;  /* 0x00000000001e7805 */ /* 0x000fe4000001ff00 */
[----:B------:R-:W-:Y:S02]  /*1d70*/  CS2R R32, SRZ ;  /* 0x0000000000207805 */ /* 0x000fe4000001ff00 */
[----:B------:R-:W-:Y:S01]  /*1d80*/  CS2R R34, SRZ ;  /* 0x0000000000227805 */ /* 0x000fe2000001ff00 */
        /* <DEDUP_REMOVED lines=28> */
[----:B------:R3:W-:Y:S01]  /*1f50*/  STL [R1], RZ ;  /* 0x000000ff01007387 */ /* 0x0007e20000100800 */
[----:B------:R-:W-:Y:S02]  /*1f60*/  CS2R R78, SRZ ;  /* 0x00000000004e7805 */ /* 0x000fe4000001ff00 */
[----:B------:R-:W-:Y:S02]  /*1f70*/  CS2R R80, SRZ ;  /* 0x0000000000507805 */ /* 0x000fe4000001ff00 */
[----:B------:R-:W-:Y:S02]  /*1f80*/  CS2R R82, SRZ ;  /* 0x0000000000527805 */ /* 0x000fe4000001ff00 */
[----:B------:R-:W-:Y:S02]  /*1f90*/  CS2R R84, SRZ ;  /* 0x0000000000547805 */ /* 0x000fe4000001ff00 */
[----:B------:R-:W-:-:S02]  /*1fa0*/  CS2R R86, SRZ ;  /* 0x0000000000567805 */ /* 0x000fc4000001ff00 */
[----:B------:R-:W-:Y:S02]  /*1fb0*/  CS2R R88, SRZ ;  /* 0x0000000000587805 */ /* 0x000fe4000001ff00 */
        /* <DEDUP_REMOVED lines=30> */
[----:B------:R-:W-:Y:S01]  /*21a0*/  CS2R R150, SRZ ;  /* 0x0000000000967805 */ /* 0x000fe2000001ff00 */
[----:B---3--:R-:W-:Y:S06]  /*21b0*/  @!P1 BRA `(.L_x_20) ;  /* 0x0000001000a09947 */ /* 0x008fec0003800000 */
[----:B------:R-:W-:-:S06]  /*21c0*/  UISETP.NE.AND UP0, UPT, UR30, 0x3, UPT ;  /* 0x000000031e00788c */ /* 0x000fcc000bf05270 */
[----:B------:R-:W-:-:S13]  /*21d0*/  PLOP3.LUT P1, PT, PT, PT, UP0, 0x80, 0x0 ;  /* 0x000000000000781c */ /* 0x000fda0003f2f008 */
[----:B------:R-:W-:Y:S05]  /*21e0*/  @!P1 BRA `(.L_x_21) ;  /* 0x0000000000049947 */ /* 0x000fea0003800000 */
[----:B------:R-:W-:Y:S01]  /*21f0*/  BPT.TRAP 0x1 ;  /* 0x000000040000795c */ /* 0x000fe20000300000 */
.L_x_21:
[----:B------:R-:W-:Y:S01]  /*2200*/  ULEA UR6, UR5, UR22, 0x3 ;  /* 0x0000001605067291 */ /* 0x000fe2000f8e183f */
[----:B------:R-:W-:-:S05]  /*2210*/  IMAD.U32 R0, RZ, RZ, UR4 ;  /* 0x00000004ff007e24 */ /* 0x000fca000f8e00ff */
[----:B------:R-:W-:-:S04]  /*2220*/  SHF.L.U32 R0, R0, 0x1f, RZ ;  /* 0x0000001f00007819 */ /* 0x000fc800000006ff */
[----:B------:R0:W1:Y:S01]  /*2230*/  SYNCS.PHASECHK.TRANS64.TRYWAIT P0, [UR6], R0 ;  /* 0x00000000ff0075a7 */ /* 0x0000620008000146 */
[----:B------:R-:W-:Y:S05]  /*2240*/  @!P1 BRA `(.L_x_22) ;  /* 0x0000000000049947 */ /* 0x000fea0003800000 */
[----:B------:R-:W-:Y:S01]  /*2250*/  BPT.TRAP 0x1 ;  /* 0x000000040000795c */ /* 0x000fe20000300000 */
.L_x_22:
[----:B-1----:R-:W-:Y:S05]  /*2260*/  @P0 BRA `(.L_x_23) ;  /* 0x0000000000080947 */ /* 0x002fea0003800000 */
[----:B------:R-:W1:Y:S02]  /*2270*/  SYNCS.PHASECHK.TRANS64.TRYWAIT P0, [UR6], R0 ;  /* 0x00000000ff0075a7 */ /* 0x000e640008000146 */
[----:B-1----:R-:W-:Y:S05]  /*2280*/  @!P0 BRA `(.L_x_24) ;  /* 0x000000e000cc8947 */ /* 0x002fea0003800000 */
.L_x_23:
[----:B------:R-:W-:Y:S01]  /*2290*/  UIADD3 UR6, UR22, 0x180, URZ ;  /* 0x0000018016067890 */ /* 0x000fe2000fffe03f */
[----:B------:R-:W-:Y:S01]  /*22a0*/  WARPGROUP.ARRIVE ;  /* 0x00000000000079c5 */ /* 0x000fe20000000000 */
[----:B------:R-:W-:Y:S01]  /*22b0*/  UIADD3 UR7, UR22, 0xa180, URZ ;  /* 0x0000a18016077890 */ /* 0x000fe2000fffe03f */
[----:B------:R2:W-:Y:S01]  /*22c0*/  STL [R1+0x6c], RZ ;  /* 0x00006cff01007387 */ /* 0x0005e20000100800 */
[----:B------:R-:W-:Y:S01]  /*22d0*/  USHF.R.U32.HI UR6, URZ, 0x4, UR6 ;  /* 0x000000043f067899 */ /* 0x000fe20008011606 */
[----:B01----:R-:W-:Y:S01]  /*22e0*/  IMAD.MOV.U32 R0, RZ, RZ, RZ ;  /* 0x000000ffff007224 */ /* 0x003fe200078e00ff */
[----:B------:R-:W-:Y:S01]  /*22f0*/  USHF.R.U32.HI UR7, URZ, 0x4, UR7 ;  /* 0x000000043f077899 */ /* 0x000fe20008011607 */
[----:B------:R2:W-:Y:S01]  /*2300*/  STL [R1+0x68], RZ ;  /* 0x000068ff01007387 */ /* 0x0005e20000100800 */
[----:B------:R-:W-:Y:S01]  /*2310*/  ULOP3.LUT UR6, UR6, 0x3fff, URZ, 0xc0, !UPT ;  /* 0x00003fff06067892 */ /* 0x000fe2000f8ec03f */
[----:B------:R-:W-:Y:S01]  /*2320*/  CS2R R2, SRZ ;  /* 0x0000000000027805 */ /* 0x000fe2000001ff00 */
[----:B------:R-:W-:Y:S01]  /*2330*/  ULOP3.LUT UR7, UR7, 0x3fff, URZ, 0xc0, !UPT ;  /* 0x00003fff07077892 */ /* 0x000fe2000f8ec03f */
[----:B------:R2:W-:Y:S01]  /*2340*/  STL [R1+0x64], RZ ;  /* 0x000064ff01007387 */ /* 0x0005e20000100800 */
[----:B------:R-:W-:Y:S01]  /*2350*/  ULOP3.LUT UR6, UR6, 0x10000, URZ, 0xfc, !UPT ;  /* 0x0001000006067892 */ /* 0x000fe2000f8efc3f */
[----:B------:R-:W-:Y:S01]  /*2360*/  CS2R R4, SRZ ;  /* 0x0000000000047805 */ /* 0x000fe2000001ff00 */
[----:B------:R-:W-:Y:S01]  /*2370*/  ULOP3.LUT UR7, UR7, 0x10000, URZ, 0xfc, !UPT ;  /* 0x0001000007077892 */ /* 0x000fe2000f8efc3f */
[----:B------:R2:W-:Y:S01]  /*2380*/  STL [R1+0x60], RZ ;  /* 0x000060ff01007387 */ /* 0x0005e20000100800 */
[----:B------:R-:W-:Y:S01]  /*2390*/  ULEA UR6, UR5, UR6, 0x9 ;  /* 0x0000000605067291 */ /* 0x000fe2000f8e483f */
[----:B------:R-:W-:Y:S01]  /*23a0*/  CS2R R6, SRZ ;  /* 0x0000000000067805 */ /* 0x000fe2000001ff00 */
[----:B------:R-:W-:Y:S01]  /*23b0*/  ULEA UR7, UR5, UR7, 0xb ;  /* 0x0000000705077291 */ /* 0x000fe2000f8e583f */
[----:B------:R2:W-:Y:S01]  /*23c0*/  STL [R1+0x5c], RZ ;  /* 0x00005cff01007387 */ /* 0x0005e20000100800 */
[----:B------:R-:W-:Y:S01]  /*23d0*/  UMOV UR9, 0x40000040 ;  /* 0x4000004000097882 */ /* 0x000fe20000000000 */
[----:B------:R-:W-:Y:S01]  /*23e0*/  UMOV UR11, 0x40000040 ;  /* 0x40000040000b7882 */ /* 0x000fe20000000000 */
[----:B------:R-:W-:Y:S01]  /*23f0*/  CS2R R8, SRZ ;  /* 0x0000000000087805 */ /* 0x000fe2000001ff00 */
[----:B------:R-:W-:Y:S01]  /*2400*/  UMOV UR8, UR6 ;  /* 0x0000000600087c82 */ /* 0x000fe20008000000 */
[----:B------:R2:W-:Y:S01]  /*2410*/  STL [R1+0x58], RZ ;  /* 0x000058ff01007387 */ /* 0x0005e20000100800 */
[----:B------:R-:W-:Y:S01]  /*2420*/  UMOV UR10, UR7 ;  /* 0x00000007000a7c82 */ /* 0x000fe20008000000 */
[----:B------:R-:W-:Y:S01]  /*2430*/  CS2R R10, SRZ ;  /* 0x00000000000a7805 */ /* 0x000fe2000001ff00 */
[----:B------:R-:W-:Y:S01]  /*2440*/  QGMMA.64x256x32.F32.E5M2.E5M2 R24, gdesc[UR8], RZ, !UPT ;  /* 0x03e00000081879f3 */ /* 0x000fe2000c7038ff */
[----:B------:R-:W-:Y:S01]  /*2450*/  UIADD3 UR8, UR6, 0x2, URZ ;  /* 0x0000000206087890 */ /* 0x000fe2000fffe03f */
[----:B------:R2:W-:Y:S01]  /*2460*/  STL [R1+0x54], RZ ;  /* 0x000054ff01007387 */ /* 0x0005e20000100800 */
[----:B------:R-:W-:Y:S01]  /*2470*/  UIADD3 UR10, UR7, 0x2, URZ ;  /* 0x00000002070a7890 */ /* 0x000fe2000fffe03f */
[----:B------:R-:W-:Y:S01]  /*2480*/  CS2R R12, SRZ ;  /* 0x00000000000c7805 */ /* 0x000fe2000001ff00 */
[----:B------:R-:W-:Y:S01]  /*2490*/  UMOV UR9, 0x40000040 ;  /* 0x4000004000097882 */ /* 0x000fe20000000000 */
[----:B------:R-:W-:Y:S01]  /*24a0*/  UMOV UR11, 0x40000040 ;  /* 0x40000040000b7882 */ /* 0x000fe20000000000 */
        /* <DEDUP_REMOVED lines=57> */
[----:B------:R-:W-:Y:S01]  /*2840*/  CS2R R226, SRZ ;  /* 0x0000000000e27805 */ /* 0x000fe2000001ff00 */
[----:B------:R-:W-:-:S02]  /*2850*/  IMAD.MOV.U32 R228, RZ, RZ, RZ ;  /* 0x000000ffffe47224 */ /* 0x000fc400078e00ff */
[----:B------:R2:W-:Y:S04]  /*2860*/  STL [R1+0x14], RZ ;  /* 0x000014ff01007387 */ /* 0x0005e80000100800 */
[----:B------:R2:W-:Y:S04]  /*2870*/  STL [R1+0x10], RZ ;  /* 0x000010ff01007387 */ /* 0x0005e80000100800 */
[----:B------:R2:W-:Y:S04]  /*2880*/  STL [R1+0xc], RZ ;  /* 0x00000cff01007387 */ /* 0x0005e80000100800 */
[----:B------:R2:W-:Y:S04]  /*2890*/  STL [R1+0x8], RZ ;  /* 0x000008ff01007387 */ /* 0x0005e80000100800 */
[----:B------:R2:W-:Y:S04]  /*28a0*/  STL [R1+0x4], RZ ;  /* 0x000004ff01007387 */ /* 0x0005e80000100800 */
[----:B------:R2:W-:Y:S01]  /*28b0*/  STL [R1], RZ ;  /* 0x000000ff01007387 */ /* 0x0005e20000100800 */
[----:B------:R-:W-:Y:S01]  /*28c0*/  QGMMA.64x256x32.F32.E5M2.E5M2 R24, gdesc[UR8], R24 ;  /* 0x03e00000081879f3 */ /* 0x000fe20008703818 */
[----:B------:R-:W-:-:S02]  /*28d0*/  UIADD3 UR8, UR6, 0x4, URZ ;  /* 0x0000000406087890 */ /* 0x000fc4000fffe03f */
[----:B------:R-:W-:Y:S01]  /*28e0*/  UIADD3 UR10, UR7, 0x4, URZ ;  /* 0x00000004070a7890 */ /* 0x000fe2000fffe03f */
[----:B------:R-:W-:Y:S01]  /*28f0*/  UMOV UR9, 0x40000040 ;  /* 0x4000004000097882 */ /* 0x000fe20000000000 */
[----:B------:R-:W-:-:S15]  /*2900*/  UMOV UR11, 0x40000040 ;  /* 0x40000040000b7882 */ /* 0x000fde0000000000 */
[----:B------:R-:W-:-:S08]  /*2910*/  NOP ;  /* 0x0000000000007918 */ /* 0x000fd00000000000 */
[----:B------:R-:W-:Y:S01]  /*2920*/  QGMMA.64x256x32.F32.E5M2.E5M2 R24, gdesc[UR8], R24 ;  /* 0x03e00000081879f3 */ /* 0x000fe20008703818 */
[----:B------:R-:W-:Y:S02]  /*2930*/  UIADD3 UR10, UR7, 0x6, URZ ;  /* 0x00000006070a7890 */ /* 0x000fe4000fffe03f */
[----:B------:R-:W-:Y:S01]  /*2940*/  UIADD3 UR8, UR6, 0x6, URZ ;  /* 0x0000000606087890 */ /* 0x000fe2000fffe03f */
[----:B------:R-:W-:Y:S01]  /*2950*/  ULDC UR7, c[0x0][0x50c] ;  /* 0x0001430000077ab9 */ /* 0x000fe20000000800 */
[----:B------:R-:W-:Y:S01]  /*2960*/  UMOV UR9, 0x40000040 ;  /* 0x4000004000097882 */ /* 0x000fe20000000000 */
[----:B------:R-:W-:Y:S01]  /*2970*/  UISETP.NE.AND UP0, UPT, UR7, 0x4, UPT ;  /* 0x000000040700788c */ /* 0x000fe2000bf05270 */
[----:B------:R-:W-:Y:S01]  /*2980*/  UMOV UR11, 0x40000040 ;  /* 0x40000040000b7882 */ /* 0x000fe20000000000 */
[----:B------:R-:W-:Y:S02]  /*2990*/  UMOV UR6, 0x4 ;  /* 0x0000000400067882 */ /* 0x000fe40000000000 */
[----:B------:R-:W-:-:S06]  /*29a0*/  USEL UR7, URZ, 0x1, UP0 ;  /* 0x000000013f077887 */ /* 0x000fcc0008000000 */
[----:B------:R-:W-:-:S12]  /*29b0*/  ISETP.NE.AND P0, PT, RZ, UR7, PT ;  /* 0x00000007ff007c0c */ /* 0x000fd8000bf05270 */
[----:B------:R-:W-:Y:S01]  /*29c0*/  QGMMA.64x256x32.F32.E5M2.E5M2 R24, gdesc[UR8], R24, gsb0 ;  /* 0x03e00000081879f3 */ /* 0x000fe20008003818 */
[----:B--2---:R-:W-:Y:S05]  /*29d0*/  @!P0 BRA `(.L_x_25) ;  /* 0x0000000800808947 */ /* 0x004fea0003800000 */
[----:B------:R-:W-:Y:S02]  /*29e0*/  WARPGROUP.DEPBAR.LE gsb0, 0x0 ;  /* 0x00008000000079c5 */ /* 0x000fe40000010000 */
[----:B------:R-:W-:-:S01]  /*29f0*/  FADD R227, RZ, R25 ;  /* 0x00000019ffe37221 */ /* 0x000fc20000000000 */
[----:B------:R-:W-:Y:S01]  /*2a00*/  FADD R228, RZ, R24 ;  /* 0x00000018ffe47221 */ /* 0x000fe20000000000 */
[----:B------:R-:W-:-:S01]  /*2a10*/  FADD R226, RZ, R26 ;  /* 0x0000001affe27221 */ /* 0x000fc20000000000 */
[----:B------:R-:W-:Y:S01]  /*2a20*/  FADD R225, RZ, R27 ;  /* 0x0000001bffe17221 */ /* 0x000fe20000000000 */
[----:B------:R-:W-:-:S01]  /*2a30*/  FADD R224, RZ, R28 ;  /* 0x0000001cffe07221 */ /* 0x000fc20000000000 */
[----:B------:R0:W-:Y:S01]  /*2a40*/  STL [R1+0xa0], R227 ;  /* 0x0000a0e301007387 */ /* 0x0001e20000100800 */
[----:B------:R-:W-:-:S01]  /*2a50*/  FADD R223, RZ, R29 ;  /* 0x0000001dffdf7221 */ /* 0x000fc20000000000 */
[----:B------:R-:W-:Y:S01]  /*2a60*/  FADD R222, RZ, R30 ;  /* 0x0000001effde7221 */ /* 0x000fe20000000000 */
[----:B------:R-:W-:-:S01]  /*2a70*/  FADD R221, RZ, R31 ;  /* 0x0000001fffdd7221 */ /* 0x000fc20000000000 */
[----:B------:R-:W-:Y:S01]  /*2a80*/  FADD R220, RZ, R32 ;  /* 0x00000020ffdc7221 */ /* 0x000fe20000000000 */
[----:B------:R-:W-:-:S01]  /*2a90*/  FADD R219, RZ, R33 ;  /* 0x00000021ffdb7221 */ /* 0x000fc20000000000 */
[----:B------:R-:W-:Y:S01]  /*2aa0*/  FADD R218, RZ, R34 ;  /* 0x00000022ffda7221 */ /* 0x000fe20000000000 */
[----:B------:R-:W-:-:S01]  /*2ab0*/  FADD R217, RZ, R35 ;  /* 0x00000023ffd97221 */ /* 0x000fc20000000000 */
[----:B------:R-:W-:Y:S01]  /*2ac0*/  FADD R216, RZ, R36 ;  /* 0x00000024ffd87221 */ /* 0x000fe20000000000 */
[----:B------:R-:W-:-:S01]  /*2ad0*/  FADD R215, RZ, R37 ;  /* 0x00000025ffd77221 */ /* 0x000fc20000000000 */
[----:B0-----:R-:W-:Y:S01]  /*2ae0*/  FADD R227, RZ, R124 ;  /* 0x0000007cffe37221 */ /* 0x001fe20000000000 */
[----:B------:R-:W-:-:S01]  /*2af0*/  FADD R214, RZ, R38 ;  /* 0x00000026ffd67221 */ /* 0x000fc20000000000 */
[----:B------:R-:W-:Y:S01]  /*2b00*/  FADD R213, RZ, R39 ;  /* 0x00000027ffd57221 */ /* 0x000fe20000000000 */
[----:B------:R-:W-:-:S01]  /*2b10*/  FADD R212, RZ, R40 ;  /* 0x00000028ffd47221 */ /* 0x000fc20000000000 */
[----:B------:R-:W-:Y:S01]  /*2b20*/  FADD R211, RZ, R41 ;  /* 0x00000029ffd37221 */ /* 0x000fe20000000000 */
[----:B------:R0:W-:Y:S01]  /*2b30*/  STL [R1], R227 ;  /* 0x000000e301007387 */ /* 0x0001e20000100800 */
        /* <DEDUP_REMOVED lines=94> */
[----:B0-----:R-:W-:-:S05]  /*3120*/  FADD R227, RZ, R131 ;  /* 0x00000083ffe37221 */ /* 0x001fca0000000000 */
[----:B------:R0:W-:Y:S02]  /*3130*/  STL [R1+0x1c], R227 ;  /* 0x00001ce301007387 */ /* 0x0001e40000100800 */
        /* <DEDUP_REMOVED lines=39> */
[----:B------:R0:W-:Y:S04]  /*33b0*/  STL [R1+0x6c], R227 ;  /* 0x00006ce301007387 */ /* 0x0001e80000100800 */
[----:B0-----:R0:W5:Y:S01]  /*33c0*/  LDL.LU R227, [R1+0xa0] ;  /* 0x0000a00001e37983 */ /* 0x0011620000300800 */
[----:B------:R-:W-:-:S05]  /*33d0*/  UMOV UR6, URZ ;  /* 0x0000003f00067c82 */ /* 0x000fca0008000000 */
.L_x_25:
[----:B------:R-:W-:Y:S01]  /*33e0*/  UIADD3 UR23, UR5, 0x1, URZ ;  /* 0x0000000105177890 */ /* 0x000fe2000fffe03f */
[----:B------:R-:W-:-:S03]  /*33f0*/  UMOV UR8, 0x1 ;  /* 0x0000000100087882 */ /* 0x000fc60000000000 */
[----:B------:R-:W-:-:S04]  /*3400*/  UISETP.NE.AND UP0, UPT, UR23, 0x5, UPT ;  /* 0x000000051700788c */ /* 0x000fc8000bf05270 */
[----:B------:R-:W-:Y:S02]  /*3410*/  USEL UR24, URZ, 0x1, UP0 ;  /* 0x000000013f187887 */ /* 0x000fe40008000000 */
[----:B------:R-:W-:Y:S02]  /*3420*/  USEL UR23, UR23, URZ, UP0 ;  /* 0x0000003f17177287 */ /* 0x000fe40008000000 */
[----:B------:R-:W-:-:S12]  /*3430*/  ULOP3.LUT UR24, UR4, UR24, URZ, 0x3c, !UPT ;  /* 0x0000001804187292 */ /* 0x000fd8000f8e3c3f */
.L_x_20:
[----:B------:R-:W-:-:S06]  /*3440*/  UISETP.GE.AND UP0, UPT, UR19, 0x1, UPT ;  /* 0x000000011300788c */ /* 0x000fcc000bf06270 */
[----:B------:R-:W-:-:S13]  /*3450*/  PLOP3.LUT P0, PT, PT, PT, UP0, 0x80, 0x0 ;  /* 0x000000000000781c */ /* 0x000fda0003f0f008 */
[----:B------:R-:W-:Y:S05]  /*3460*/  @!P0 BRA `(.L_x_26) ;  /* 0x0000001000dc8947 */ /* 0x000fea0003800000 */
[----:B------:R-:W-:Y:S01]  /*3470*/  UMOV UR25, UR19 ;  /* 0x0000001300197c82 */ /* 0x000fe20008000000 */
[----:B------:R-:W-:Y:S01]  /*3480*/  UMOV UR33, UR5 ;  /* 0x0000000500217c82 */ /* 0x000fe20008000000 */
[----:B------:R-:W-:-:S05]  /*3490*/  ULDC UR35, c[0x0][0x50c] ;  /* 0x0001430000237ab9 */ /* 0x000fca0000000800 */
.L_x_34:
[----:B------:R-:W-:-:S06]  /*34a0*/  UISETP.NE.AND UP0, UPT, UR30, 0x3, UPT ;  /* 0x000000031e00788c */ /* 0x000fcc000bf05270 */
[----:B------:R-:W-:-:S13]  /*34b0*/  PLOP3.LUT P1, PT, PT, PT, UP0, 0x80, 0x0 ;  /* 0x000000000000781c */ /* 0x000fda0003f2f008 */
[----:B-----5:R-:W-:Y:S05]  /*34c0*/  @!P1 BRA `(.L_x_27) ;  /* 0x0000000000049947 */ /* 0x020fea0003800000 */
[----:B------:R-:W-:Y:S01]  /*34d0*/  BPT.TRAP 0x1 ;  /* 0x000000040000795c */ /* 0x000fe20000300000 */
.L_x_27:
[----:B------:R-:W-:Y:S01]  /*34e0*/  ULEA UR9, UR23, UR22, 0x3 ;  /* 0x0000001617097291 */ /* 0x000fe2000f8e183f */
[----:B------:R-:W-:-:S05]  /*34f0*/  IMAD.U32 R229, RZ, RZ, UR24 ;  /* 0x00000018ffe57e24 */ /* 0x000fca000f8e00ff */
[----:B------:R-:W-:-:S04]  /*3500*/  SHF.L.U32 R229, R229, 0x1f, RZ ;  /* 0x0000001fe5e57819 */ /* 0x000fc800000006ff */
[----:B------:R1:W2:Y:S01]  /*3510*/  SYNCS.PHASECHK.TRANS64.TRYWAIT P0, [UR9], R229 ;  /* 0x000000e5ff0075a7 */ /* 0x0002a20008000149 */
[----:B------:R-:W-:Y:S05]  /*3520*/  @!P1 BRA `(.L_x_28) ;  /* 0x0000000000049947 */ /* 0x000fea0003800000 */
[----:B------:R-:W-:Y:S01]  /*3530*/  BPT.TRAP 0x1 ;  /* 0x000000040000795c */ /* 0x000fe20000300000 */
.L_x_28:
[----:B--2---:R-:W-:Y:S05]  /*3540*/  @P0 BRA `(.L_x_29) ;  /* 0x0000000000080947 */ /* 0x004fea0003800000 */
[----:B------:R-:W2:Y:S02]  /*3550*/  SYNCS.PHASECHK.TRANS64.TRYWAIT P0, [UR9], R229 ;  /* 0x000000e5ff0075a7 */ /* 0x000ea40008000149 */
[----:B--2---:R-:W-:Y:S05]  /*3560*/  @!P0 BRA `(.L_x_30) ;  /* 0x000000d0002c8947 */ /* 0x004fea0003800000 */
.L_x_29:
[----:B------:R-:W-:Y:S01]  /*3570*/  UIADD3 UR9, UR22, 0x180, URZ ;  /* 0x0000018016097890 */ /* 0x000fe2000fffe03f */
[----:B------:R-:W-:Y:S01]  /*3580*/  WARPGROUP.ARRIVE ;  /* 0x00000000000079c5 */ /* 0x000fe20000000000 */
[----:B------:R-:W-:Y:S02]  /*3590*/  UIADD3 UR10, UR22, 0xa180, URZ ;  /* 0x0000a180160a7890 */ /* 0x000fe4000fffe03f */
[----:B------:R-:W-:Y:S02]  /*35a0*/  USHF.R.U32.HI UR9, URZ, 0x4, UR9 ;  /* 0x000000043f097899 */ /* 0x000fe40008011609 */
[----:B------:R-:W-:Y:S02]  /*35b0*/  USHF.R.U32.HI UR10, URZ, 0x4, UR10 ;  /* 0x000000043f0a7899 */ /* 0x000fe4000801160a */
[----:B------:R-:W-:Y:S02]  /*35c0*/  UISETP.NE.AND UP0, UPT, UR7, URZ, UPT ;  /* 0x0000003f0700728c */ /* 0x000fe4000bf05270 */
[----:B------:R-:W-:-:S02]  /*35d0*/  ULOP3.LUT UR9, UR9, 0x3fff, URZ, 0xc0, !UPT ;  /* 0x00003fff09097892 */ /* 0x000fc4000f8ec03f */
[----:B------:R-:W-:Y:S02]  /*35e0*/  ULOP3.LUT UR10, UR10, 0x3fff, URZ, 0xc0, !UPT ;  /* 0x00003fff0a0a7892 */ /* 0x000fe4000f8ec03f */
[----:B------:R-:W-:Y:S02]  /*35f0*/  USEL UR8, UR8, URZ, !UP0 ;  /* 0x0000003f08087287 */ /* 0x000fe4000c000000 */
[----:B------:R-:W-:Y:S02]  /*3600*/  ULOP3.LUT UR7, UR9, 0x10000, URZ, 0xfc, !UPT ;  /* 0x0001000009077892 */ /* 0x000fe4000f8efc3f */
[----:B------:R-:W-:Y:S02]  /*3610*/  ULOP3.LUT UR10, UR10, 0x10000, URZ, 0xfc, !UPT ;  /* 0x000100000a0a7892 */ /* 0x000fe4000f8efc3f */
[----:B------:R-:W-:Y:S02]  /*3620*/  UISETP.NE.U32.AND UP0, UPT, UR8, URZ, UPT ;  /* 0x0000003f0800728c */ /* 0x000fe4000bf05070 */
[----:B------:R-:W-:-:S02]  /*3630*/  ULEA UR7, UR23, UR7, 0x9 ;  /* 0x0000000717077291 */ /* 0x000fc4000f8e483f */
[----:B------:R-:W-:Y:S01]  /*3640*/  ULEA UR34, UR23, UR10, 0xb ;  /* 0x0000000a17227291 */ /* 0x000fe2000f8e583f */
[----:B------:R-:W-:Y:S01]  /*3650*/  UMOV UR9, 0x40000040 ;  /* 0x4000004000097882 */ /* 0x000fe20000000000 */
[----:B------:R-:W-:Y:S01]  /*3660*/  UMOV UR11, 0x40000040 ;  /* 0x40000040000b7882 */ /* 0x000fe20000000000 */
[----:B------:R-:W-:Y:S02]  /*3670*/  UIADD3 UR6, UR6, 0x4, URZ ;  /* 0x0000000406067890 */ /* 0x000fe4000fffe03f */
[----:B------:R-:W-:Y:S02]  /*3680*/  UMOV UR8, UR7 ;  /* 0x0000000700087c82 */ /* 0x000fe40008000000 */
[----:B------:R-:W-:Y:S02]  /*3690*/  UMOV UR10, UR34 ;  /* 0x00000022000a7c82 */ /* 0x000fe40008000000 */
[----:B------:R-:W-:Y:S01]  /*36a0*/  QGMMA.64x256x32.F32.E5M2.E5M2 R24, gdesc[UR8], R24, UP0 ;  /* 0x03e00000081879f3 */ /* 0x000fe2000bf03818 */
[----:B------:R-:W-:-:S02]  /*36b0*/  UIADD3 UR8, UR7, 0x2, URZ ;  /* 0x0000000207087890 */ /* 0x000fc4000fffe03f */
[----:B------:R-:W-:Y:S01]  /*36c0*/  UIADD3 UR10, UR34, 0x2, URZ ;  /* 0x00000002220a7890 */ /* 0x000fe2000fffe03f */
[----:B------:R-:W-:Y:S01]  /*36d0*/  UMOV UR9, 0x40000040 ;  /* 0x4000004000097882 */ /* 0x000fe20000000000 */
[----:B------:R-:W-:Y:S01]  /*36e0*/  UMOV UR11, 0x40000040 ;  /* 0x40000040000b7882 */ /* 0x000fe20000000000 */
[----:B------:R-:W-:-:S15]  /*36f0*/  UISETP.NE.AND UP0, UPT, UR6, UR35, UPT ;  /* 0x000000230600728c */ /* 0x000fde000bf05270 */
[----:B------:R-:W-:-:S07]  /*3700*/  NOP ;  /* 0x0000000000007918 */ /* 0x000fce0000000000 */
[----:B------:R-:W-:Y:S01]  /*3710*/  QGMMA.64x256x32.F32.E5M2.E5M2 R24, gdesc[UR8], R24 ;  /* 0x03e00000081879f3 */ /* 0x000fe20008703818 */
[----:B------:R-:W-:Y:S02]  /*3720*/  UIADD3 UR8, UR7, 0x4, URZ ;  /* 0x0000000407087890 */ /* 0x000fe4000fffe03f */
[----:B------:R-:W-:Y:S01]  /*3730*/  UIADD3 UR10, UR34, 0x4, URZ ;  /* 0x00000004220a7890 */ /* 0x000fe2000fffe03f */
[----:B------:R-:W-:Y:S01]  /*3740*/  UMOV UR9, 0x40000040 ;  /* 0x4000004000097882 */ /* 0x000fe20000000000 */
[----:B------:R-:W-:-:S15]  /*3750*/  UMOV UR11, 0x40000040 ;  /* 0x40000040000b7882 */ /* 0x000fde0000000000 */
[----:B------:R-:W-:-:S08]  /*3760*/  NOP ;  /* 0x0000000000007918 */ /* 0x000fd00000000000 */
[----:B------:R-:W-:Y:S01]  /*3770*/  QGMMA.64x256x32.F32.E5M2.E5M2 R24, gdesc[UR8], R24 ;  /* 0x03e00000081879f3 */ /* 0x000fe20008703818 */
[----:B------:R-:W-:Y:S02]  /*3780*/  UIADD3 UR8, UR7, 0x6, URZ ;  /* 0x0000000607087890 */ /* 0x000fe4000fffe03f */
[----:B------:R-:W-:Y:S01]  /*3790*/  UIADD3 UR10, UR34, 0x6, URZ ;  /* 0x00000006220a7890 */ /* 0x000fe2000fffe03f */
[----:B------:R-:W-:Y:S01]  /*37a0*/  UMOV UR9, 0x40000040 ;  /* 0x4000004000097882 */ /* 0x000fe20000000000 */
[----:B------:R-:W-:Y:S01]  /*37b0*/  UMOV UR11, 0x40000040 ;  /* 0x40000040000b7882 */ /* 0x000fe20000000000 */
[----:B------:R-:W-:-:S06]  /*37c0*/  USEL UR7, URZ, 0x1, UP0 ;  /* 0x000000013f077887 */ /* 0x000fcc0008000000 */
[----:B------:R-:W-:-:S15]  /*37d0*/  ISETP.NE.AND P0, PT, RZ, UR7, PT ;  /* 0x00000007ff007c0c */ /* 0x000fde000bf05270 */
[----:B------:R-:W-:-:S01]  /*37e0*/  NOP ;  /* 0x0000000000007918 */ /* 0x000fc20000000000 */
[----:B------:R-:W-:Y:S03]  /*37f0*/  QGMMA.64x256x32.F32.E5M2.E5M2 R24, gdesc[UR8], R24, gsb0 ;  /* 0x03e00000081879f3 */ /* 0x000fe60008003818 */
[----:B------:R-:W-:Y:S02]  /*3800*/  WARPGROUP.DEPBAR.LE gsb0, 0x1 ;  /* 0x00008000000079c5 */ /* 0x000fe40000010100 */
[----:B------:R-:W-:Y:S05]  /*3810*/  @!P0 BRA `(.L_x_31) ;  /* 0x0000000c00708947 */ /* 0x000fea0003800000 */
[----:B------:R-:W-:Y:S02]  /*3820*/  WARPGROUP.DEPBAR.LE gsb0, 0x0 ;  /* 0x00008000000079c5 */ /* 0x000fe40000010000 */
[----:B-----5:R-:W-:-:S01]  /*3830*/  FADD R227, R25, R227 ;  /* 0x000000e319e37221 */ /* 0x020fc20000000000 */
[----:B------:R-:W-:Y:S01]  /*3840*/  FADD R226, R26, R226 ;  /* 0x000000e21ae27221 */ /* 0x000fe20000000000 */
[----:B------:R-:W-:-:S01]  /*3850*/  FADD R225, R27, R225 ;  /* 0x000000e11be17221 */ /* 0x000fc20000000000 */
[----:B------:R-:W-:Y:S01]  /*3860*/  FADD R224, R28, R224 ;  /* 0x000000e01ce07221 */ /* 0x000fe20000000000 */
[----:B------:R-:W-:-:S01]  /*3870*/  FADD R223, R29, R223 ;  /* 0x000000df1ddf7221 */ /* 0x000fc20000000000 */
[----:B------:R2:W-:Y:S01]  /*3880*/  STL [R1+0xa0], R227 ;  /* 0x0000a0e301007387 */ /* 0x0005e20000100800 */
[----:B------:R-:W-:-:S01]  /*3890*/  FADD R222, R30, R222 ;  /* 0x000000de1ede7221 */ /* 0x000fc20000000000 */
[----:B------:R-:W-:Y:S01]  /*38a0*/  FADD R221, R31, R221 ;  /* 0x000000dd1fdd7221 */ /* 0x000fe20000000000 */
[----:B------:R-:W-:-:S01]  /*38b0*/  FADD R220, R32, R220 ;  /* 0x000000dc20dc7221 */ /* 0x000fc20000000000 */
[----:B------:R-:W-:Y:S01]  /*38c0*/  FADD R219, R33, R219 ;  /* 0x000000db21db7221 */ /* 0x000fe20000000000 */
[----:B------:R-:W-:-:S01]  /*38d0*/  FADD R218, R34, R218 ;  /* 0x000000da22da7221 */ /* 0x000fc20000000000 */
[----:B------:R-:W-:Y:S01]  /*38e0*/  FADD R217, R35, R217 ;  /* 0x000000d923d97221 */ /* 0x000fe20000000000 */
[----:B------:R-:W-:-:S01]  /*38f0*/  FADD R216, R36, R216 ;  /* 0x000000d824d87221 */ /* 0x000fc20000000000 */
[----:B------:R-:W-:Y:S01]  /*3900*/  FADD R215, R37, R215 ;  /* 0x000000d725d77221 */ /* 0x000fe20000000000 */
[----:B------:R-:W-:-:S01]  /*3910*/  FADD R214, R38, R214 ;  /* 0x000000d626d67221 */ /* 0x000fc20000000000 */
[----:B--2---:R-:W2:Y:S01]  /*3920*/  LDL.LU R227, [R1+0x28] ;  /* 0x0000280001e37983 */ /* 0x004ea20000300800 */
[----:B------:R-:W-:-:S01]  /*3930*/  FADD R213, R39, R213 ;  /* 0x000000d527d57221 */ /* 0x000fc20000000000 */
[----:B------:R-:W-:Y:S01]  /*3940*/  FADD R212, R40, R212 ;  /* 0x000000d428d47221 */ /* 0x000fe20000000000 */
[----:B------:R-:W-:-:S01]  /*3950*/  FADD R211, R41, R211 ;  /* 0x000000d329d37221 */ /* 0x000fc20000000000 */
[----:B------:R3:W-:Y:S01]  /*3960*/  STL [R1+0xa4], R226 ;  /* 0x0000a4e201007387 */ /* 0x0007e20000100800 */
[----:B------:R-:W-:-:S03]  /*3970*/  FADD R228, R24, R228 ;  /* 0x000000e418e47221 */ /* 0x000fc60000000000 */
[----:B---3--:R-:W3:Y:S04]  /*3980*/  LDL.LU R226, [R1+0x24] ;  /* 0x0000240001e27983 */ /* 0x008ee80000300800 */
[----:B------:R4:W-:Y:S04]  /*3990*/  STL [R1+0xa8], R225 ;  /* 0x0000a8e101007387 */ /* 0x0009e80000100800 */
[----:B----4-:R-:W4:Y:S04]  /*39a0*/  LDL.LU R225, [R1+0x20] ;  /* 0x0000200001e17983 */ /* 0x010f280000300800 */
[----:B------:R0:W-:Y:S04]  /*39b0*/  STL [R1+0xac], R224 ;  /* 0x0000ace001007387 */ /* 0x0001e80000100800 */
[----:B0-----:R-:W4:Y:S04]  /*39c0*/  LDL.LU R224, [R1+0x1c] ;  /* 0x00001c0001e07983 */ /* 0x001f280000300800 */
        /* <DEDUP_REMOVED lines=13> */
[----:B0-----:R-:W4:Y:S04]  /*3aa0*/  LDL.LU R217, [R1] ;  /* 0x0000000001d97983 */ /* 0x001f280000300800 */
[----:B------:R-:W-:Y:S04]  /*3ab0*/  STL [R1+0xcc], R216 ;  /* 0x0000ccd801007387 */ /* 0x000fe80000100800 */
[----:B------:R-:W-:Y:S04]  /*3ac0*/  STL [R1+0xd0], R215 ;  /* 0x0000d0d701007387 */ /* 0x000fe80000100800 */
[----:B------:R-:W-:Y:S04]  /*3ad0*/  STL [R1+0xd4], R214 ;  /* 0x0000d4d601007387 */ /* 0x000fe80000100800 */
[----:B------:R-:W-:Y:S04]  /*3ae0*/  STL [R1+0xd8], R213 ;  /* 0x0000d8d501007387 */ /* 0x000fe80000100800 */
[----:B------:R-:W-:Y:S04]  /*3af0*/  STL [R1+0xdc], R212 ;  /* 0x0000dcd401007387 */ /* 0x000fe80000100800 */
[----:B------:R0:W-:Y:S01]  /*3b00*/  STL [R1+0xe0], R211 ;  /* 0x0000e0d301007387 */ /* 0x0001e20000100800 */
[----:B--2---:R-:W-:-:S01]  /*3b10*/  FADD R227, R134, R227 ;  /* 0x000000e386e37221 */ /* 0x004fc20000000000 */
[----:B---3--:R-:W-:Y:S01]  /*3b20*/  FADD R226, R133, R226 ;  /* 0x000000e285e27221 */ /* 0x008fe20000000000 */
[----:B----4-:R-:W-:-:S01]  /*3b30*/  FADD R225, R132, R225 ;  /* 0x000000e184e17221 */ /* 0x010fc20000000000 */
[----:B------:R-:W-:Y:S01]  /*3b40*/  FADD R224, R131, R224 ;  /* 0x000000e083e07221 */ /* 0x000fe20000000000 */
[----:B------:R-:W-:-:S01]  /*3b50*/  FADD R223, R130, R223 ;  /* 0x000000df82df7221 */ /* 0x000fc20000000000 */
[----:B------:R-:W-:Y:S01]  /*3b60*/  FADD R222, R129, R222 ;  /* 0x000000de81de7221 */ /* 0x000fe20000000000 */
[----:B------:R-:W-:-:S01]  /*3b70*/  FADD R221, R128, R221 ;  /* 0x000000dd80dd7221 */ /* 0x000fc20000000000 */
[----:B------:R-:W-:Y:S01]  /*3b80*/  FADD R220, R127, R220 ;  /* 0x000000dc7fdc7221 */ /* 0x000fe20000000000 */
[----:B------:R-:W-:-:S01]  /*3b90*/  FADD R219, R126, R219 ;  /* 0x000000db7edb7221 */ /* 0x000fc20000000000 */
[----:B------:R-:W-:Y:S01]  /*3ba0*/  FADD R218, R125, R218 ;  /* 0x000000da7dda7221 */ /* 0x000fe20000000000 */
[----:B------:R-:W-:-:S05]  /*3bb0*/  FADD R217, R124, R217 ;  /* 0x000000d97cd97221 */ /* 0x000fca0000000000 */
[----:B------:R2:W-:Y:S04]  /*3bc0*/  STL [R1], R217 ;  /* 0x000000d901007387 */ /* 0x0005e80000100800 */
[----:B------:R3:W-:Y:S04]  /*3bd0*/  STL [R1+0x4], R218 ;  /* 0x000004da01007387 */ /* 0x0007e80000100800 */
[----:B------:R4:W-:Y:S04]  /*3be0*/  STL [R1+0x8], R219 ;  /* 0x000008db01007387 */ /* 0x0009e80000100800 */
[----:B------:R1:W-:Y:S04]  /*3bf0*/  STL [R1+0xc], R220 ;  /* 0x00000cdc01007387 */ /* 0x0003e80000100800 */
[----:B------:R1:W-:Y:S04]  /*3c00*/  STL [R1+0x10], R221 ;  /* 0x000010dd01007387 */ /* 0x0003e80000100800 */
[----:B------:R1:W-:Y:S04]  /*3c10*/  STL [R1+0x14], R222 ;  /* 0x000014de01007387 */ /* 0x0003e80000100800 */
[----:B------:R1:W-:Y:S04]  /*3c20*/  STL [R1+0x18], R223 ;  /* 0x000018df01007387 */ /* 0x0003e80000100800 */
[----:B------:R1:W-:Y:S04]  /*3c30*/  STL [R1+0x1c], R224 ;  /* 0x00001ce001007387 */ /* 0x0003e80000100800 */
[----:B0-----:R-:W4:Y:S04]  /*3c40*/  LDL.LU R211, [R1+0x2c] ;  /* 0x00002c0001d37983 */ /* 0x001f280000300800 */
[----:B------:R0:W-:Y:S04]  /*3c50*/  STL [R1+0x20], R225 ;  /* 0x000020e101007387 */ /* 0x0001e80000100800 */
[----:B------:R-:W4:Y:S04]  /*3c60*/  LDL.LU R212, [R1+0x30] ;  /* 0x0000300001d47983 */ /* 0x000f280000300800 */
[----:B------:R0:W-:Y:S04]  /*3c70*/  STL [R1+0x24], R226 ;  /* 0x000024e201007387 */ /* 0x0001e80000100800 */
[----:B------:R-:W4:Y:S04]  /*3c80*/  LDL.LU R213, [R1+0x34] ;  /* 0x0000340001d57983 */ /* 0x000f280000300800 */
[----:B------:R0:W-:Y:S04]  /*3c90*/  STL [R1+0x28], R227 ;  /* 0x000028e301007387 */ /* 0x0001e80000100800 */
[----:B------:R-:W4:Y:S04]  /*3ca0*/  LDL.LU R214, [R1+0x38] ;  /* 0x0000380001d67983 */ /* 0x000f280000300800 */
[----:B------:R-:W4:Y:S04]  /*3cb0*/  LDL.LU R215, [R1+0x3c] ;  /* 0x00003c0001d77983 */ /* 0x000f280000300800 */
[----:B------:R-:W4:Y:S04]  /*3cc0*/  LDL.LU R216, [R1+0x40] ;  /* 0x0000400001d87983 */ /* 0x000f280000300800 */
[----:B--2---:R-:W2:Y:S04]  /*3cd0*/  LDL.LU R217, [R1+0x44] ;  /* 0x0000440001d97983 */ /* 0x004ea80000300800 */
[----:B---3--:R-:W3:Y:S04]  /*3ce0*/  LDL.LU R218, [R1+0x48] ;  /* 0x0000480001da7983 */ /* 0x008ee80000300800 */
[----:B----4-:R-:W4:Y:S04]  /*3cf0*/  LDL.LU R219, [R1+0x4c] ;  /* 0x00004c0001db7983 */ /* 0x010f280000300800 */
[----:B-1----:R-:W4:Y:S04]  /*3d00*/  LDL.LU R220, [R1+0x50] ;  /* 0x0000500001dc7983 */ /* 0x002f280000300800 */
[----:B------:R-:W4:Y:S04]  /*3d10*/  LDL.LU R221, [R1+0x54] ;  /* 0x0000540001dd7983 */ /* 0x000f280000300800 */
[----:B------:R-:W4:Y:S04]  /*3d20*/  LDL.LU R222, [R1+0x58] ;  /* 0x0000580001de7983 */ /* 0x000f280000300800 */
[----:B------:R-:W4:Y:S04]  /*3d30*/  LDL.LU R223, [R1+0x5c] ;  /* 0x00005c0001df7983 */ /* 0x000f280000300800 */
[----:B------:R-:W4:Y:S04]  /*3d40*/  LDL.LU R224, [R1+0x60] ;  /* 0x0000600001e07983 */ /* 0x000f280000300800 */
[----:B0-----:R-:W4:Y:S04]  /*3d50*/  LDL.LU R225, [R1+0x64] ;  /* 0x0000640001e17983 */ /* 0x001f280000300800 */
[----:B------:R-:W4:Y:S04]  /*3d60*/  LDL.LU R226, [R1+0x68] ;  /* 0x0000680001e27983 */ /* 0x000f280000300800 */
[----:B------:R-:W4:Y:S01]  /*3d70*/  LDL.LU R227, [R1+0x6c] ;  /* 0x00006c0001e37983 */ /* 0x000f220000300800 */
[----:B------:R-:W-:-:S05]  /*3d80*/  FADD R211, R135, R211 ;  /* 0x000000d387d37221 */ /* 0x000fca0000000000 */
[----:B------:R0:W-:Y:S01]  /*3d90*/  STL [R1+0x2c], R211 ;  /* 0x00002cd301007387 */ /* 0x0001e20000100800 */
[----:B------:R-:W-:-:S03]  /*3da0*/  FADD R212, R136, R212 ;  /* 0x000000d488d47221 */ /* 0x000fc60000000000 */
[----:B0-----:R0:W5:Y:S01]  /*3db0*/  LDL.LU R211, [R1+0xe0] ;  /* 0x0000e00001d37983 */ /* 0x0011620000300800 */
[----:B------:R-:W-:-:S03]  /*3dc0*/  FADD R213, R137, R213 ;  /* 0x000000d589d57221 */ /* 0x000fc60000000000 */
[----:B------:R1:W-:Y:S01]  /*3dd0*/  STL [R1+0x30], R212 ;  /* 0x000030d401007387 */ /* 0x0003e20000100800 */
[----:B------:R-:W-:-:S01]  /*3de0*/  FADD R214, R138, R214 ;  /* 0x000000d68ad67221 */ /* 0x000fc20000000000 */
[----:B------:R-:W-:Y:S02]  /*3df0*/  FADD R215, R139, R215 ;  /* 0x000000d78bd77221 */ /* 0x000fe40000000000 */
[----:B-1----:R0:W5:Y:S01]  /*3e00*/  LDL.LU R212, [R1+0xdc] ;  /* 0x0000dc0001d47983 */ /* 0x0021620000300800 */
[----:B------:R-:W-:-:S03]  /*3e10*/  FADD R216, R140, R216 ;  /* 0x000000d88cd87221 */ /* 0x000fc60000000000 */
[----:B------:R1:W-:Y:S01]  /*3e20*/  STL [R1+0x34], R213 ;  /* 0x000034d501007387 */ /* 0x0003e20000100800 */
[----:B--2---:R-:W-:-:S03]  /*3e30*/  FADD R217, R141, R217 ;  /* 0x000000d98dd97221 */ /* 0x004fc60000000000 */
[----:B-1----:R0:W5:Y:S01]  /*3e40*/  LDL.LU R213, [R1+0xd8] ;  /* 0x0000d80001d57983 */ /* 0x0021620000300800 */
[----:B---3--:R-:W-:-:S03]  /*3e50*/  FADD R218, R142, R218 ;  /* 0x000000da8eda7221 */ /* 0x008fc60000000000 */
[----:B------:R1:W-:Y:S01]  /*3e60*/  STL [R1+0x38], R214 ;  /* 0x000038d601007387 */ /* 0x0003e20000100800 */
[----:B----4-:R-:W-:-:S01]  /*3e70*/  FADD R219, R143, R219 ;  /* 0x000000db8fdb7221 */ /* 0x010fc20000000000 */
[----:B------:R-:W-:Y:S02]  /*3e80*/  FADD R220, R144, R220 ;  /* 0x000000dc90dc7221 */ /* 0x000fe40000000000 */
[----:B-1----:R0:W5:Y:S04]  /*3e90*/  LDL.LU R214, [R1+0xd4] ;  /* 0x0000d40001d67983 */ /* 0x0021680000300800 */
[----:B------:R1:W-:Y:S01]  /*3ea0*/  STL [R1+0x3c], R215 ;  /* 0x00003cd701007387 */ /* 0x0003e20000100800 */
[----:B------:R-:W-:-:S01]  /*3eb0*/  FADD R221, R145, R221 ;  /* 0x000000dd91dd7221 */ /* 0x000fc20000000000 */
[----:B------:R-:W-:-:S02]  /*3ec0*/  FADD R222, R146, R222 ;  /* 0x000000de92de7221 */ /* 0x000fc40000000000 */
[----:B-1----:R0:W5:Y:S04]  /*3ed0*/  LDL.LU R215, [R1+0xd0] ;  /* 0x0000d00001d77983 */ /* 0x0021680000300800 */
[----:B------:R1:W-:Y:S01]  /*3ee0*/  STL [R1+0x40], R216 ;  /* 0x000040d801007387 */ /* 0x0003e20000100800 */
[----:B------:R-:W-:-:S03]  /*3ef0*/  FADD R223, R147, R223 ;  /* 0x000000df93df7221 */ /* 0x000fc60000000000 */
        /* <DEDUP_REMOVED lines=13> */
[----:B------:R1:W-:Y:S04]  /*3fd0*/  STL [R1+0x54], R221 ;  /* 0x000054dd01007387 */ /* 0x0003e80000100800 */
        /* <DEDUP_REMOVED lines=12> */
[----:B-1----:R0:W5:Y:S01]  /*40a0*/  LDL.LU R227, [R1+0xa0] ;  /* 0x0000a00001e37983 */ /* 0x0021620000300800 */
        /* <DEDUP_REMOVED lines=82> */
[----:B0-----:R-:W-:-:S06]  /*45d0*/  UMOV UR6, URZ ;  /* 0x0000003f00067c82 */ /* 0x001fcc0008000000 */
.L_x_31:
[----:B------:R-:W-:Y:S05]  /*45e0*/  @!P1 BRA `(.L_x_32) ;  /* 0x0000000000049947 */ /* 0x000fea0003800000 */
[----:B------:R-:W-:Y:S01]  /*45f0*/  BPT.TRAP 0x1 ;  /* 0x000000040000795c */ /* 0x000fe20000300000 */
.L_x_32:
[----:B------:R2:W-:Y:S04]  /*4600*/  STL [R1+0xa4], R2 ;  /* 0x0000a40201007387 */ /* 0x0005e80000100800 */
[----:B--2---:R-:W2:Y:S04]  /*4610*/  LDL R2, [R1+0x70] ;  /* 0x0000700001027983 */ /* 0x004ea80000100800 */
[----:B-----5:R3:W-:Y:S04]  /*4620*/  STL [R1+0xa0], R0 ;  /* 0x0000a00001007387 */ /* 0x0207e80000100800 */
[----:B---3--:R-:W3:Y:S01]  /*4630*/  LDL R0, [R1+0x78] ;  /* 0x0000780001007983 */ /* 0x008ee20000100800 */
[----:B-1----:R-:W-:Y:S01]  /*4640*/  IMAD.U32 R229, RZ, RZ, UR33 ;  /* 0x00000021ffe57e24 */ /* 0x002fe2000f8e00ff */
[----:B--2---:R-:W-:-:S02]  /*4650*/  ISETP.NE.AND P0, PT, R2, RZ, PT ;  /* 0x000000ff0200720c */ /* 0x004fc40003f05270 */
[----:B------:R1:W5:Y:S11]  /*4660*/  LDL.LU R2, [R1+0xa4] ;  /* 0x0000a40001027983 */ /* 0x0003760000300800 */
[----:B------:R-:W-:-:S05]  /*4670*/  @P0 LEA R229, R229, UR22, 0x3 ;  /* 0x00000016e5e50c11 */ /* 0x000fca000f8e18ff */
[----:B------:R-:W-:-:S05]  /*4680*/  @P0 VIADD R229, R229, 0x28 ;  /* 0x00000028e5e50836 */ /* 0x000fca0000000000 */
[----:B---3--:R-:W-:Y:S02]  /*4690*/  @P0 PRMT R229, R0, 0x654, R229 ;  /* 0x0000065400e50816 */ /* 0x008fe400000000e5 */
[----:B------:R1:W5:Y:S01]  /*46a0*/  LDL.LU R0, [R1+0xa0] ;  /* 0x0000a00001007983 */ /* 0x0003620000300800 */
[----:B------:R-:W-:Y:S01]  /*46b0*/  UISETP.GT.U32.AND UP0, UPT, UR15, 0x1, UPT ;  /* 0x000000010f00788c */ /* 0x000fe2000bf04070 */
[----:B------:R1:W-:Y:S05]  /*46c0*/  @P0 SYNCS.ARRIVE.TRANS64.RED.A1T0 RZ, [R229+URZ], RZ ;  /* 0x000000ffe5ff09a7 */ /* 0x0003ea000810043f */
[----:B------:R-:W-:-:S13]  /*46d0*/  PLOP3.LUT P0, PT, PT, PT, UP0, 0x80, 0x0 ;  /* 0x000000000000781c */ /* 0x000fda0003f0f008 */
[----:B-1----:R-:W-:Y:S05]  /*46e0*/  @P0 BRA `(.L_x_33) ;  /* 0x0000000000040947 */ /* 0x002fea0003800000 */
[----:B------:R-:W-:Y:S01]  /*46f0*/  BPT.TRAP 0x1 ;  /* 0x000000040000795c */ /* 0x000fe20000300000 */
.L_x_33:
[----:B------:R-:W-:Y:S02]  /*4700*/  UISETP.GT.AND UP2, UPT, UR25, 0x1, UPT ;  /* 0x000000011900788c */ /* 0x000fe4000bf44270 */
[----:B------:R-:W-:Y:S02]  /*4710*/  UIADD3 UR23, UR23, 0x1, URZ ;  /* 0x0000000117177890 */ /* 0x000fe4000fffe03f */
[----:B------:R-:W-:Y:S02]  /*4720*/  UIADD3 UR33, UR33, 0x1, URZ ;  /* 0x0000000121217890 */ /* 0x000fe4000fffe03f */
[----:B------:R-:W-:Y:S01]  /*4730*/  PLOP3.LUT P0, PT, PT, PT, UP2, 0x80, 0x0 ;  /* 0x000000000000781c */ /* 0x000fe20003f0f028 */
[----:B------:R-:W-:Y:S02]  /*4740*/  UISETP.NE.AND UP0, UPT, UR23, 0x5, UPT ;  /* 0x000000051700788c */ /* 0x000fe4000bf05270 */
[----:B------:R-:W-:Y:S02]  /*4750*/  UIADD3 UR9, UR25, -0x1, URZ ;  /* 0xffffffff19097890 */ /* 0x000fe4000fffe03f */
[----:B------:R-:W-:-:S02]  /*4760*/  USEL UR8, URZ, 0x1, UP0 ;  /* 0x000000013f087887 */ /* 0x000fc40008000000 */
[----:B------:R-:W-:Y:S02]  /*4770*/  UISETP.NE.AND UP1, UPT, UR33, 0x5, UPT ;  /* 0x000000052100788c */ /* 0x000fe4000bf25270 */
[----:B------:R-:W-:Y:S02]  /*4780*/  ULOP3.LUT UR24, UR24, UR8, URZ, 0x3c, !UPT ;  /* 0x0000000818187292 */ /* 0x000fe4000f8e3c3f */
[----:B------:R-:W-:Y:S02]  /*4790*/  USEL UR23, UR23, URZ, UP0 ;  /* 0x0000003f17177287 */ /* 0x000fe40008000000 */
[----:B------:R-:W-:Y:S01]  /*47a0*/  USEL UR33, UR33, URZ, UP1 ;  /* 0x0000003f21217287 */ /* 0x000fe20008800000 */
[----:B------:R-:W-:Y:S01]  /*47b0*/  UMOV UR8, 0x1 ;  /* 0x0000000100087882 */ /* 0x000fe20000000000 */
[----:B------:R-:W-:Y:S01]  /*47c0*/  UMOV UR25, UR9 ;  /* 0x0000000900197c82 */ /* 0x000fe20008000000 */
[----:B------:R-:W-:Y:S09]  /*47d0*/  @P0 BRA `(.L_x_34) ;  /* 0xffffffec00300947 */ /* 0x000ff2000383ffff */
.L_x_26:
[----:B------:R-:W-:-:S04]  /*47e0*/  UISETP.NE.AND UP0, UPT, UR6, URZ, UPT ;  /* 0x0000003f0600728c */ /* 0x000fc8000bf05270 */
[----:B------:R-:W-:-:S06]  /*47f0*/  USEL UR6, URZ, 0x1, !UP0 ;  /* 0x000000013f067887 */ /* 0x000fcc000c000000 */
[----:B------:R-:W-:-:S13]  /*4800*/  ISETP.NE.AND P0, PT, RZ, UR6, PT ;  /* 0x00000006ff007c0c */ /* 0x000fda000bf05270 */
[----:B------:R-:W-:Y:S05]  /*4810*/  @!P0 BRA `(.L_x_35) ;  /* 0x0000000c00c48947 */ /* 0x000fea0003800000 */
[----:B------:R-:W-:Y:S02]  /*4820*/  WARPGROUP.DEPBAR.LE gsb0, 0x0 ;  /* 0x00008000000079c5 */ /* 0x000fe40000010000 */
[----:B-----5:R-:W-:Y:S01]  /*4830*/  FADD R227, R25, R227 ;  /* 0x000000e319e37221 */ /* 0x020fe20000000000 */
[----:B------:R-:W-:-:S04]  /*4840*/  FADD R228, R24, R228 ;  /* 0x000000e418e47221 */ /* 0x000fc80000000000 */
[----:B------:R1:W-:Y:S04]  /*4850*/  STL [R1+0xa0], R227 ;  /* 0x0000a0e301007387 */ /* 0x0003e80000100800 */
[----:B-1----:R-:W2:Y:S04]  /*4860*/  LDL.LU R227, [R1+0x6c] ;  /* 0x00006c0001e37983 */ /* 0x002ea80000300800 */
[----:B--2---:R1:W-:Y:S04]  /*4870*/  STL [R1+0xa4], R227 ;  /* 0x0000a4e301007387 */ /* 0x0043e80000100800 */
        /* <DEDUP_REMOVED lines=52> */
[----:B-1----:R-:W2:Y:S01]  /*4bc0*/  LDL.LU R227, [R1] ;  /* 0x0000000001e37983 */ /* 0x002ea20000300800 */
[----:B------:R-:W-:Y:S01]  /*4bd0*/  FADD R226, R26, R226 ;  /* 0x000000e21ae27221 */ /* 0x000fe20000000000 */
        /* <DEDUP_REMOVED lines=97> */
[----:B--2---:R-:W-:-:S05]  /*51f0*/  FADD R227, R124, R227 ;  /* 0x000000e37ce37221 */ /* 0x004fca0000000000 */
[----:B------:R1:W-:Y:S04]  /*5200*/  STL [R1], R227 ;  /* 0x000000e301007387 */ /* 0x0003e80000100800 */
[----:B-1----:R-:W2:Y:S02]  /*5210*/  LDL.LU R227, [R1+0x10c] ;  /* 0x00010c0001e37983 */ /* 0x002ea40000300800 */
[----:B--2---:R-:W-:-:S05]  /*5220*/  FADD R227, R125, R227 ;  /* 0x000000e37de37221 */ /* 0x004fca0000000000 */
[----:B------:R1:W-:Y:S04]  /*5230*/  STL [R1+0x4], R227 ;  /* 0x000004e301007387 */ /* 0x0003e80000100800 */
        /* <DEDUP_REMOVED lines=78> */
[----:B-1----:R1:W5:Y:S02]  /*5720*/  LDL.LU R227, [R1+0xa0] ;  /* 0x0000a00001e37983 */ /* 0x0023640000300800 */
.L_x_35:
[----:B------:R-:W-:-:S04]  /*5730*/  IMAD.U32 R229, RZ, RZ, UR26 ;  /* 0x0000001affe57e24 */ /* 0x000fc8000f8e00ff */
[----:B------:R2:W-:Y:S01]  /*5740*/  SYNCS.ARRIVE.TRANS64.A1T0 RZ, [R229+UR28], RZ ;  /* 0x000000ffe5ff79a7 */ /* 0x0005e2000810001c */
[----:B------:R-:W-:Y:S02]  /*5750*/  WARPGROUP.DEPBAR.LE gsb0, 0x0 ;  /* 0x00008000000079c5 */ /* 0x000fe40000010000 */
[----:B------:R-:W3:Y:S02]  /*5760*/  LDC R24, c[0x0][0x28c] ;  /* 0x0000a300ff187b82 */ /* 0x000ee40000000800 */
[----:B---3--:R-:W-:-:S13]  /*5770*/  ISETP.GE.AND P0, PT, R24, 0x1, PT ;  /* 0x000000011800780c */ /* 0x008fda0003f06270 */
[----:B--2---:R-:W-:Y:S05]  /*5780*/  @!P0 BRA `(.L_x_36) ;  /* 0x0000000000688947 */ /* 0x004fea0003800000 */
[----:B------:R-:W-:-:S06]  /*5790*/  UISETP.NE.AND UP0, UPT, UR30, 0x3, UPT ;  /* 0x000000031e00788c */ /* 0x000fcc000bf05270 */
[----:B------:R-:W-:-:S13]  /*57a0*/  PLOP3.LUT P0, PT, PT, PT, UP0, 0x80, 0x0 ;  /* 0x000000000000781c */ /* 0x000fda0003f0f008 */
[----:B------:R-:W-:Y:S05]  /*57b0*/  @!P0 BRA `(.L_x_37) ;  /* 0x0000000000048947 */ /* 0x000fea0003800000 */
[----:B------:R-:W-:Y:S01]  /*57c0*/  BPT.TRAP 0x1 ;  /* 0x000000040000795c */ /* 0x000fe20000300000 */
.L_x_37:
[----:B-----5:R2:W-:Y:S04]  /*57d0*/  STL [R1+0xa4], R2 ;  /* 0x0000a40201007387 */ /* 0x0205e80000100800 */
[----:B--2---:R-:W2:Y:S04]  /*57e0*/  LDL R2, [R1+0x70] ;  /* 0x0000700001027983 */ /* 0x004ea80000100800 */
[----:B------:R3:W-:Y:S04]  /*57f0*/  STL [R1+0xa0], R0 ;  /* 0x0000a00001007387 */ /* 0x0007e80000100800 */
[----:B---3--:R-:W3:Y:S01]  /*5800*/  LDL R0, [R1+0x78] ;  /* 0x0000780001007983 */ /* 0x008ee20000100800 */
[----:B--2---:R-:W-:-:S03]  /*5810*/  ISETP.NE.AND P0, PT, R2, RZ, PT ;  /* 0x000000ff0200720c */ /* 0x004fc60003f05270 */
[----:B------:R2:W5:Y:S10]  /*5820*/  LDL.LU R2, [R1+0xa4] ;  /* 0x0000a40001027983 */ /* 0x0005740000300800 */
[----:B------:R-:W-:-:S05]  /*5830*/  VOTEU.ANY UP0, P0 ;  /* 0x00000000003f7886 */ /* 0x000fca0000000100 */
[----:B------:R-:W-:-:S06]  /*5840*/  @UP0 UIADD3 UR6, UR19, UR5, URZ ;  /* 0x0000000513060290 */ /* 0x000fcc000fffe03f */
[----:B------:R-:W-:Y:S02]  /*5850*/  IMAD.U32 R24, RZ, RZ, UR6 ;  /* 0x00000006ff187e24 */ /* 0x000fe4000f8e00ff */
[----:B------:R-:W-:Y:S02]  /*5860*/  IMAD.U32 R27, RZ, RZ, UR6 ;  /* 0x00000006ff1b7e24 */ /* 0x000fe4000f8e00ff */
[----:B------:R-:W-:-:S05]  /*5870*/  @P0 IMAD.WIDE.U32 R24, R24, -0x33333333, RZ ;  /* 0xcccccccd18180825 */ /* 0x000fca00078e00ff */
[----:B------:R-:W-:-:S05]  /*5880*/  @P0 SHF.R.U32.HI R24, RZ, 0x2, R25 ;  /* 0x00000002ff180819 */ /* 0x000fca0000011619 */
[----:B------:R-:W-:-:S05]  /*5890*/  @P0 IMAD R24, R24, -0x5, R27 ;  /* 0xfffffffb18180824 */ /* 0x000fca00078e021b */
[----:B------:R-:W-:-:S05]  /*58a0*/  @P0 LEA R24, R24, UR22, 0x3 ;  /* 0x0000001618180c11 */ /* 0x000fca000f8e18ff */
[----:B------:R-:W-:-:S05]  /*58b0*/  @P0 VIADD R24, R24, 0x28 ;  /* 0x0000002818180836 */ /* 0x000fca0000000000 */
[----:B---3--:R-:W-:Y:S02]  /*58c0*/  @P0 PRMT R24, R0, 0x654, R24 ;  /* 0x0000065400180816 */ /* 0x008fe40000000018 */
[----:B------:R2:W5:Y:S01]  /*58d0*/  LDL.LU R0, [R1+0xa0] ;  /* 0x0000a00001007983 */ /* 0x0005620000300800 */
[----:B------:R-:W-:Y:S01]  /*58e0*/  UISETP.GT.U32.AND UP0, UPT, UR15, 0x1, UPT ;  /* 0x000000010f00788c */ /* 0x000fe2000bf04070 */
[----:B------:R2:W-:Y:S05]  /*58f0*/  @P0 SYNCS.ARRIVE.TRANS64.RED.A1T0 RZ, [R24+URZ], RZ ;  /* 0x000000ff18ff09a7 */ /* 0x0005ea000810043f */
[----:B------:R-:W-:-:S13]  /*5900*/  PLOP3.LUT P0, PT, PT, PT, UP0, 0x80, 0x0 ;  /* 0x000000000000781c */ /* 0x000fda0003f0f008 */
[----:B--2---:R-:W-:Y:S05]  /*5910*/  @P0 BRA `(.L_x_36) ;  /* 0x0000000000040947 */ /* 0x004fea0003800000 */
[----:B------:R-:W-:Y:S01]  /*5920*/  BPT.TRAP 0x1 ;  /* 0x000000040000795c */ /* 0x000fe20000300000 */
.L_x_36:
[----:B-----5:R2:W-:Y:S01]  /*5930*/  STL [R1+0xa0], R0 ;  /* 0x0000a00001007387 */ /* 0x0205e20000100800 */
[----:B------:R-:W-:Y:S01]  /*5940*/  IMAD.U32 R24, RZ, RZ, UR27 ;  /* 0x0000001bff187e24 */ /* 0x000fe2000f8e00ff */
[----:B------:R-:W-:Y:S01]  /*5950*/  UIADD3 UR5, UR29, UR5, URZ ;  /* 0x000000051d057290 */ /* 0x000fe2000fffe03f */
[----:B------:R-:W3:Y:S01]  /*5960*/  LDC R35, c[0x0][0x288] ;  /* 0x0000a200ff237b82 */ /* 0x000ee20000000800 */
[----:B--2---:R-:W2:Y:S02]  /*5970*/  LDL R0, [R1+0x8c] ;  /* 0x00008c0001007983 */ /* 0x004ea40000100800 */
[----:B------:R-:W-:Y:S01]  /*5980*/  SHF.L.U32 R24, R24, 0x1f, RZ ;  /* 0x0000001f18187819 */ /* 0x000fe200000006ff */
[----:B------:R-:W-:Y:S02]  /*5990*/  UISETP.GT.U32.AND UP0, UPT, UR5, 0x4, UPT ;  /* 0x000000040500788c */ /* 0x000fe4000bf04070 */
[----:B------:R-:W-:Y:S01]  /*59a0*/  UISETP.GE.U32.AND UP1, UPT, UR29, 0x5, UPT ;  /* 0x000000051d00788c */ /* 0x000fe2000bf26070 */
[----:B------:R-:W4:Y:S01]  /*59b0*/  SYNCS.PHASECHK.TRANS64.TRYWAIT P0, [UR18+0x8], R24 ;  /* 0x00000818ff0075a7 */ /* 0x000f220008000152 */
[----:B------:R-:W-:-:S02]  /*59c0*/  UISETP.LT.U32.AND UP0, UPT, UR29, 0x5, UP0 ;  /* 0x000000051d00788c */ /* 0x000fc40008701070 */
[----:B------:R-:W-:Y:S02]  /*59d0*/  UIMAD.WIDE.U32 UR6, UR5, -0x33333333, URZ ;  /* 0xcccccccd050678a5 */ /* 0x000fe4000f8e003f */
[----:B------:R-:W-:Y:S02]  /*59e0*/  USEL UR8, URZ, 0x1, !UP0 ;  /* 0x000000013f087887 */ /* 0x000fe4000c000000 */
[----:B------:R-:W-:Y:S01]  /*59f0*/  USHF.R.U32.HI UR6, URZ, 0x2, UR7 ;  /* 0x000000023f067899 */ /* 0x000fe20008011607 */
[----:B--2---:R-:W-:Y:S02]  /*5a00*/  IMAD.SHL.U32 R32, R0, 0x2, RZ ;  /* 0x0000000200207824 */ /* 0x004fe400078e00ff */
[----:B------:R2:W5:Y:S01]  /*5a10*/  LDL.LU R0, [R1+0xa0] ;  /* 0x0000a00001007983 */ /* 0x0005620000300800 */
[----:B------:R-:W-:Y:S02]  /*5a20*/  ULOP3.LUT UR4, UR4, UR8, URZ, 0x3c, !UPT ;  /* 0x0000000804047292 */ /* 0x000fe4000f8e3c3f */
[----:B------:R-:W-:Y:S01]  /*5a30*/  UIMAD UR5, UR6, -0x5, UR5 ;  /* 0xfffffffb060578a4 */ /* 0x000fe2000f8e0205 */
[----:B------:R-:W-:Y:S01]  /*5a40*/  SHF.R.S32.HI R33, RZ, 0x1f, R32 ;  /* 0x0000001fff217819 */ /* 0x000fe20000011420 */
[----:B------:R-:W-:Y:S01]  /*5a50*/  @UP1 ULOP3.LUT UR4, UR4, 0x1, UR6, 0x78, !UPT ;  /* 0x0000000104041892 */ /* 0x000fe2000f8e7806 */
[----:B---34-:R-:W-:Y:S11]  /*5a60*/  @!P0 BRA `(.L_x_38) ;  /* 0x000000ac000c8947 */ /* 0x018ff60003800000 */
.L_x_325:
[----:B------:R4:W-:Y:S01]  /*5a70*/  STL [R1+0xa8], R3 ;  /* 0x0000a80301007387 */ /* 0x0009e20000100800 */
[----:B------:R-:W-:Y:S01]  /*5a80*/  ULDC.64 UR6, c[0x0][0x5d0] ;  /* 0x0001740000067ab9 */ /* 0x000fe20000000a00 */
[----:B------:R-:W-:Y:S02]  /*5a90*/  ULDC UR8, c[0x0][0x284] ;  /* 0x0000a10000087ab9 */ /* 0x000fe40000000800 */
[----:B----4-:R-:W4:Y:S04]  /*5aa0*/  LDL.LU R3, [R1+0x88] ;  /* 0x0000880001037983 */ /* 0x010f280000300800 */
[----:B------:R0:W-:Y:S04]  /*5ab0*/  STL [R1+0xa4], R2 ;  /* 0x0000a40201007387 */ /* 0x0001e80000100800 */
[----:B0-----:R-:W2:Y:S04]  /*5ac0*/  LDL R2, [R1+0x84] ;  /* 0x0000840001027983 */ /* 0x001ea80000100800 */
[----:B-----5:R0:W-:Y:S04]  /*5ad0*/  STL [R1+0xa0], R0 ;  /* 0x0000a00001007387 */ /* 0x0201e80000100800 */
[----:B0-----:R-:W3:Y:S01]  /*5ae0*/  LDL R0, [R1+0x74] ;  /* 0x0000740001007983 */ /* 0x001ee20000100800 */
[----:B----4-:R-:W-:-:S03]  /*5af0*/  IMAD.SHL.U32 R37, R3, 0x100, RZ ;  /* 0x0000010003257824 */ /* 0x010fc600078e00ff */
[----:B------:R0:W5:Y:S01]  /*5b00*/  LDL.LU R3, [R1+0xa8] ;  /* 0x0000a80001037983 */ /* 0x0001620000300800 */
[----:B--2---:R-:W-:-:S03]  /*5b10*/  IMAD.SHL.U32 R34, R2, 0x40, RZ ;  /* 0x0000004002227824 */ /* 0x004fc600078e00ff */
[----:B------:R0:W5:Y:S01]  /*5b20*/  LDL.LU R2, [R1+0xa4] ;  /* 0x0000a40001027983 */ /* 0x0001620000300800 */
[----:B---3--:R-:W-:Y:S01]  /*5b30*/  SHF.R.S32.HI R38, RZ, 0x1f, R0 ;  /* 0x0000001fff267819 */ /* 0x008fe20000011400 */
[----:B------:R-:W-:-:S04]  /*5b40*/  IMAD.WIDE.U32 R24, R0, UR6, R32 ;  /* 0x0000000600187c25 */ /* 0x000fc8000f8e0020 */
[----:B------:R-:W-:-:S04]  /*5b50*/  IMAD R26, R38, UR6, RZ ;  /* 0x00000006261a7c24 */ /* 0x000fc8000f8e02ff */
[----:B------:R-:W-:Y:S02]  /*5b60*/  IMAD R27, R0, UR7, R26 ;  /* 0x00000007001b7c24 */ /* 0x000fe4000f8e021a */
[----:B------:R0:W5:Y:S01]  /*5b70*/  LDL.LU R0, [R1+0xa0] ;  /* 0x0000a00001007983 */ /* 0x0001620000300800 */
[----:B------:R-:W-:-:S04]  /*5b80*/  ISETP.GE.AND P0, PT, R34, UR8, PT ;  /* 0x0000000822007c0c */ /* 0x000fc8000bf06270 */
[C---:B------:R-:W-:Y:S02]  /*5b90*/  ISETP.GE.OR P0, PT, R37.reuse, R35, P0 ;  /* 0x000000232500720c */ /* 0x040fe40000706670 */
[----:B------:R-:W-:Y:S02]  /*5ba0*/  SHF.R.S32.HI R36, RZ, 0x1f, R37 ;  /* 0x0000001fff247819 */ /* 0x000fe40000011425 */
[----:B------:R-:W-:-:S04]  /*5bb0*/  IADD3 R24, P1, R37, R24, RZ ;  /* 0x0000001825187210 */ /* 0x000fc80007f3e0ff */
[----:B------:R-:W-:-:S05]  /*5bc0*/  IADD3.X R25, R36, R25, R27, P1, !PT ;  /* 0x0000001924197210 */ /* 0x000fca0000ffe41b */
[----:B0-----:R-:W-:Y:S05]  /*5bd0*/  @P0 BRA `(.L_x_39) ;  /* 0x0000008c00d40947 */ /* 0x001fea0003800000 */
[----:B------:R0:W-:Y:S01]  /*5be0*/  STL.64 [R1+0xb0], R4 ;  /* 0x0000b00401007387 */ /* 0x0001e20000100a00 */
[----:B------:R-:W2:Y:S01]  /*5bf0*/  LDC.64 R28, c[0x0][0x5c8] ;  /* 0x00017200ff1c7b82 */ /* 0x000ea20000000a00 */
[----:B------:R-:W-:Y:S02]  /*5c00*/  ULDC.64 UR6, c[0x0][0x5c0] ;  /* 0x0001700000067ab9 */ /* 0x000fe40000000a00 */
[----:B0-----:R-:W3:Y:S04]  /*5c10*/  LDL.64 R4, [R1+0x90] ;  /* 0x0000900001047983 */ /* 0x001ee80000100a00 */
[----:B-----5:R0:W-:Y:S04]  /*5c20*/  STL [R1+0xa8], R3 ;  /* 0x0000a80301007387 */ /* 0x0201e80000100800 */
[----:B0-----:R-:W3:Y:S04]  /*5c30*/  LDL.LU R3, [R1+0x84] ;  /* 0x0000840001037983 */ /* 0x001ee80000300800 */
[----:B------:R0:W-:Y:S04]  /*5c40*/  STL [R1+0xa4], R2 ;  /* 0x0000a40201007387 */ /* 0x0001e80000100800 */
[----:B0-----:R-:W4:Y:S04]  /*5c50*/  LDL R2, [R1+0x8c] ;  /* 0x00008c0001027983 */ /* 0x001f280000100800 */
[----:B------:R0:W-:Y:S04]  /*5c60*/  STL [R1+0xa0], R0 ;  /* 0x0000a00001007387 */ /* 0x0001e80000100800 */
[----:B0-----:R-:W4:Y:S01]  /*5c70*/  LDL R0, [R1+0x98] ;  /* 0x0000980001007983 */ /* 0x001f220000100800 */
[----:B---3--:R-:W-:-:S03]  /*5c80*/  IMAD.WIDE R30, R3, 0x40, R4 ;  /* 0x00000040031e7825 */ /* 0x008fc600078e0204 */
[----:B------:R0:W5:Y:S01]  /*5c90*/  LDL.LU.64 R4, [R1+0xb0] ;  /* 0x0000b00001047983 */ /* 0x0001620000300a00 */
[-C--:B--2---:R-:W-:Y:S02]  /*5ca0*/  IMAD R26, R31, R28.reuse, RZ ;  /* 0x0000001c1f1a7224 */ /* 0x084fe400078e02ff */
[C---:B------:R-:W-:Y:S01]  /*5cb0*/  IMAD.WIDE.U32 R24, R30.reuse, R28, R24 ;  /* 0x0000001c1e187225 */ /* 0x040fe200078e0018 */
[----:B------:R0:W5:Y:S03]  /*5cc0*/  LDL.LU R3, [R1+0xa8] ;  /* 0x0000a80001037983 */ /* 0x0001660000300800 */
[----:B------:R-:W-:Y:S01]  /*5cd0*/  IMAD R27, R30, R29, R26 ;  /* 0x0000001d1e1b7224 */ /* 0x000fe200078e021a */
[----:B------:R-:W-:Y:S02]  /*5ce0*/  LEA R26, P0, R28, R24, 0x3 ;  /* 0x000000181c1a7211 */ /* 0x000fe400078018ff */
[----:B------:R-:W-:Y:S01]  /*5cf0*/  IADD3 R24, P1, R24, UR6, RZ ;  /* 0x0000000618187c10 */ /* 0x000fe2000ff3e0ff */
[----:B------:R-:W-:Y:S01]  /*5d00*/  IMAD.IADD R27, R25, 0x1, R27 ;  /* 0x00000001191b7824 */ /* 0x000fe200078e021b */
[----:B------:R-:W-:-:S04]  /*5d10*/  IADD3 R26, P3, R26, UR6, RZ ;  /* 0x000000061a1a7c10 */ /* 0x000fc8000ff7e0ff */
[----:B------:R-:W-:Y:S01]  /*5d20*/  LEA.HI.X R29, R28, R27, R29, 0x3, P0 ;  /* 0x0000001b1c1d7211 */ /* 0x000fe200000f1c1d */
[----:B----4-:R-:W-:Y:S01]  /*5d30*/  IMAD R28, R2, -0x2, R35 ;  /* 0xfffffffe021c7824 */ /* 0x010fe200078e0223 */
[----:B------:R-:W-:Y:S01]  /*5d40*/  FSETP.NEU.AND P0, PT, RZ, UR31, PT ;  /* 0x0000001fff007c0b */ /* 0x000fe2000bf0d000 */
[----:B------:R0:W5:Y:S01]  /*5d50*/  LDL.LU R2, [R1+0xa4] ;  /* 0x0000a40001027983 */ /* 0x0001620000300800 */
[----:B------:R-:W-:Y:S01]  /*5d60*/  IADD3.X R25, R27, UR7, RZ, P1, !PT ;  /* 0x000000071b197c10 */ /* 0x000fe20008ffe4ff */
[----:B------:R-:W-:Y:S01]  /*5d70*/  BSSY B0, `(.L_x_39) ;  /* 0x00008db000007945 */ /* 0x000fe20003800000 */
[----:B------:R-:W-:Y:S01]  /*5d80*/  IADD3.X R27, R29, UR7, RZ, P3, !PT ;  /* 0x000000071d1b7c10 */ /* 0x000fe20009ffe4ff */
[----:B------:R-:W-:Y:S02]  /*5d90*/  IMAD.IADD R39, R0, 0x1, -R34 ;  /* 0x0000000100277824 */ /* 0x000fe400078e0a22 */
[----:B------:R0:W5:Y:S01]  /*5da0*/  LDL.LU R0, [R1+0xa0] ;  /* 0x0000a00001007983 */ /* 0x0001620000300800 */
[----:B------:R-:W-:-:S05]  /*5db0*/  IMAD.IADD R34, R28, 0x1, -R37 ;  /* 0x000000011c227824 */ /* 0x000fca00078e0a25 */
[----:B------:R-:W-:Y:S05]  /*5dc0*/  @!P0 BRA `(.L_x_40) ;  /* 0x0000006800dc8947 */ /* 0x000fea0003800000 */
[----:B-----5:R2:W-:Y:S01]  /*5dd0*/  STL [R1+0xa0], R0 ;  /* 0x0000a00001007387 */ /* 0x0205e20000100800 */
[----:B------:R-:W-:Y:S01]  /*5de0*/  ULDC.64 UR6, c[0x0][0x5b8] ;  /* 0x00016e0000067ab9 */ /* 0x000fe20000000a00 */
[----:B------:R-:W-:Y:S02]  /*5df0*/  ULDC.64 UR8, c[0x0][0x5a8] ;  /* 0x00016a0000087ab9 */ /* 0x000fe40000000a00 */
[----:B--2---:R-:W2:Y:S01]  /*5e00*/  LDL.LU R0, [R1+0x74] ;  /* 0x0000740001007983 */ /* 0x004ea20000300800 */
[----:B------:R-:W-:Y:S01]  /*5e10*/  IMAD R28, R38, UR6, RZ ;  /* 0x00000006261c7c24 */ /* 0x000fe2000f8e02ff */
[----:B------:R-:W-:Y:S01]  /*5e20*/  BSSY B1, `(.L_x_41) ;  /* 0x0000011000017945 */ /* 0x000fe20003800000 */
[----:B--2---:R-:W-:-:S04]  /*5e30*/  IMAD.WIDE.U32 R32, R0, UR6, R32 ;  /* 0x0000000600207c25 */ /* 0x004fc8000f8e0020 */
[----:B------:R-:W-:Y:S01]  /*5e40*/  IMAD R29, R0, UR7, R28 ;  /* 0x00000007001d7c24 */ /* 0x000fe2000f8e021c */
[----:B------:R-:W-:Y:S01]  /*5e50*/  IADD3 R32, P0, R37, R32, RZ ;  /* 0x0000002025207210 */ /* 0x000fe20007f1e0ff */
[----:B------:R2:W5:Y:S01]  /*5e60*/  LDL.LU R0, [R1+0xa0] ;  /* 0x0000a00001007983 */ /* 0x0005620000300800 */
[----:B------:R-:W-:Y:S02]  /*5e70*/  ULDC.64 UR6, c[0x0][0x5b0] ;  /* 0x00016c0000067ab9 */ /* 0x000fe40000000a00 */
[----:B------:R-:W-:Y:S01]  /*5e80*/  IADD3.X R33, R36, R33, R29, P0, !PT ;  /* 0x0000002124217210 */ /* 0x000fe200007fe41d */
[----:B------:R-:W-:Y:S01]  /*5e90*/  IMAD R35, R31, UR6, RZ ;  /* 0x000000061f237c24 */ /* 0x000fe2000f8e02ff */
[----:B------:R-:W-:Y:S01]  /*5ea0*/  ISETP.GE.AND P0, PT, R39, 0x1, PT ;  /* 0x000000012700780c */ /* 0x000fe20003f06270 */
[----:B------:R-:W-:-:S03]  /*5eb0*/  IMAD.WIDE.U32 R28, R30, UR6, R32 ;  /* 0x000000061e1c7c25 */ /* 0x000fc6000f8e0020 */
[----:B------:R-:W-:Y:S01]  /*5ec0*/  ISETP.LT.OR P4, PT, R34, 0x1, !P0 ;  /* 0x000000012200780c */ /* 0x000fe20004781670 */
[----:B------:R-:W-:Y:S01]  /*5ed0*/  IMAD R35, R30, UR7, R35 ;  /* 0x000000071e237c24 */ /* 0x000fe2000f8e0223 */
[----:B------:R-:W-:-:S04]  /*5ee0*/  IADD3 R28, P1, R28, UR8, RZ ;  /* 0x000000081c1c7c10 */ /* 0x000fc8000ff3e0ff */
[--C-:B------:R-:W-:Y:S02]  /*5ef0*/  IADD3.X R29, R29, UR9, R35.reuse, P1, !PT ;  /* 0x000000091d1d7c10 */ /* 0x100fe40008ffe423 */
[----:B------:R-:W-:-:S05]  /*5f00*/  PRMT R35, RZ, 0x7610, R35 ;  /* 0x00007610ff237816 */ /* 0x000fca0000000023 */
[----:B--2---:R-:W-:Y:S05]  /*5f10*/  @P4 BRA `(.L_x_42) ;  /* 0x0000000000044947 */ /* 0x004fea0003800000 */
[----:B------:R2:W5:Y:S02]  /*5f20*/  LDG.E.U8 R35, desc[UR20][R28.64] ;  /* 0x000000141c237981 */ /* 0x000564000c1e1100 */
.L_x_42:
[----:B------:R-:W-:Y:S05]  /*5f30*/  BSYNC B1 ;  /* 0x0000000000017941 */ /* 0x000fea0003800000 */
.L_x_41:
[----:B-----5:R-:W-:Y:S01]  /*5f40*/  LOP3.LUT R35, R35, 0xff, RZ, 0xc0, !PT ;  /* 0x000000ff23237812 */ /* 0x020fe200078ec0ff */
[----:B------:R-:W-:Y:S01]  /*5f50*/  BSSY B1, `(.L_x_43) ;  /* 0x000000b000017945 */ /* 0x000fe20003800000 */
[----:B------:R-:W-:Y:S02]  /*5f60*/  ISETP.LT.OR P3, PT, R34, 0x2, !P0 ;  /* 0x000000022200780c */ /* 0x000fe40004761670 */
[----:B------:R-:W-:-:S05]  /*5f70*/  F2FP.F16.E5M2.UNPACK_B R35, R35 ;  /* 0x00000023ff23723e */ /* 0x000fca00020004ff */
[----:B------:R-:W-:-:S05]  /*5f80*/  HADD2.F32 R35, -RZ, R35.H0_H0 ;  /* 0x20000023ff237230 */ /* 0x000fca0000004100 */
[----:B------:R-:W-:-:S04]  /*5f90*/  FMUL R35, R35, UR31 ;  /* 0x0000001f23237c20 */ /* 0x000fc80008400000 */
[----:B------:R-:W-:-:S05]  /*5fa0*/  FFMA R35, R228, UR32, R35 ;  /* 0x00000020e4237c23 */ /* 0x000fca0008000023 */
[----:B------:R-:W-:Y:S02]  /*5fb0*/  F2FP.SATFINITE.E5M2.F32.PACK_AB_MERGE_C R37, RZ, R35, RZ ;  /* 0x00000023ff25723e */ /* 0x000fe400048060ff */
[----:B------:R-:W-:-:S03]  /*5fc0*/  PRMT R35, RZ, 0x7610, R35 ;  /* 0x00007610ff237816 */ /* 0x000fc60000000023 */
[----:B------:R3:W-:Y:S01]  /*5fd0*/  @!P4 STG.E.U8 desc[UR20][R24.64], R37 ;  /* 0x000000251800c986 */ /* 0x0007e2000c101114 */
[----:B------:R-:W-:Y:S05]  /*5fe0*/  @P3 BRA `(.L_x_44) ;  /* 0x0000000000043947 */ /* 0x000fea0003800000 */
[----:B------:R4:W5:Y:S02]  /*5ff0*/  LDG.E.U8 R35, desc[UR20][R28.64+0x1] ;  /* 0x000001141c237981 */ /* 0x000964000c1e1100 */
.L_x_44:
[----:B------:R-:W-:Y:S05]  /*6000*/  BSYNC B1 ;  /* 0x0000000000017941 */ /* 0x000fea0003800000 */
.L_x_43:
[----:B-----5:R-:W-:Y:S01]  /*6010*/  LOP3.LUT R35, R35, 0xff, RZ, 0xc0, !PT ;  /* 0x000000ff23237812 */ /* 0x020fe200078ec0ff */
[----:B------:R-:W-:Y:S01]  /*6020*/  BSSY B1, `(.L_x_45) ;  /* 0x0000013000017945 */ /* 0x000fe20003800000 */
[----:B---3--:R-:W-:Y:S02]  /*6030*/  IADD3 R37, P1, R30, 0x8, RZ ;  /* 0x000000081e257810 */ /* 0x008fe40007f3e0ff */
[----:B------:R-:W-:-:S03]  /*6040*/  F2FP.F16.E5M2.UNPACK_B R35, R35 ;  /* 0x00000023ff23723e */ /* 0x000fc600020004ff */
[----:B------:R-:W-:Y:S01]  /*6050*/  IMAD.X R31, RZ, RZ, R31, P1 ;  /* 0x000000ffff1f7224 */ /* 0x000fe200008e061f */
[----:B------:R-:W-:Y:S01]  /*6060*/  ISETP.GE.AND P1, PT, R39, 0x9, PT ;  /* 0x000000092700780c */ /* 0x000fe20003f26270 */
[----:B------:R-:W-:Y:S02]  /*6070*/  HADD2.F32 R35, -RZ, R35.H0_H0 ;  /* 0x20000023ff237230 */ /* 0x000fe40000004100 */
[----:B------:R-:W-:Y:S01]  /*6080*/  IMAD R36, R31, UR6, RZ ;  /* 0x000000061f247c24 */ /* 0x000fe2000f8e02ff */
[----:B------:R-:W-:Y:S01]  /*6090*/  ISETP.LT.OR P5, PT, R34, 0x1, !P1 ;  /* 0x000000012200780c */ /* 0x000fe20004fa1670 */
[----:B------:R-:W-:-:S04]  /*60a0*/  IMAD.WIDE.U32 R32, R37, UR6, R32 ;  /* 0x0000000625207c25 */ /* 0x000fc8000f8e0020 */
[----:B------:R-:W-:Y:S01]  /*60b0*/  FMUL R30, R35, UR31 ;  /* 0x0000001f231e7c20 */ /* 0x000fe20008400000 */
[----:B------:R-:W-:-:S03]  /*60c0*/  IMAD R37, R37, UR7, R36 ;  /* 0x0000000725257c24 */ /* 0x000fc6000f8e0224 */
[----:B------:R-:W-:Y:S01]  /*60d0*/  FFMA R227, R227, UR32, R30 ;  /* 0x00000020e3e37c23 */ /* 0x000fe2000800001e */
[----:B------:R-:W-:Y:S02]  /*60e0*/  IADD3 R30, P4, R32, UR8, RZ ;  /* 0x00000008201e7c10 */ /* 0x000fe4000ff9e0ff */
[----:B------:R-:W-:Y:S02]  /*60f0*/  PRMT R32, RZ, 0x7610, R32 ;  /* 0x00007610ff207816 */ /* 0x000fe40000000020 */
[----:B------:R-:W-:Y:S02]  /*6100*/  F2FP.SATFINITE.E5M2.F32.PACK_AB_MERGE_C R227, RZ, R227, RZ ;  /* 0x000000e3ffe3723e */ /* 0x000fe400048060ff */
[----:B------:R-:W-:-:S03]  /*6110*/  IADD3.X R31, R33, UR9, R37, P4, !PT ;  /* 0x00000009211f7c10 */ /* 0x000fc6000a7fe425 */
[----:B------:R3:W-:Y:S01]  /*6120*/  @!P3 STG.E.U8 desc[UR20][R24.64+0x1], R227 ;  /* 0x000001e31800b986 */ /* 0x0007e2000c101114 */
[----:B------:R-:W-:Y:S05]  /*6130*/  @P5 BRA `(.L_x_46) ;  /* 0x0000000000045947 */ /* 0x000fea0003800000 */
[----:B------:R0:W5:Y:S02]  /*6140*/  LDG.E.U8 R32, desc[UR20][R30.64] ;  /* 0x000000141e207981 */ /* 0x000164000c1e1100 */
.L_x_46:
[----:B------:R-:W-:Y:S05]  /*6150*/  BSYNC B1 ;  /* 0x0000000000017941 */ /* 0x000fea0003800000 */
.L_x_45:
[----:B-----5:R-:W-:Y:S01]  /*6160*/  LOP3.LUT R32, R32, 0xff, RZ, 0xc0, !PT ;  /* 0x000000ff20207812 */ /* 0x020fe200078ec0ff */
[----:B------:R-:W-:Y:S01]  /*6170*/  BSSY B1, `(.L_x_47) ;  /* 0x000000b000017945 */ /* 0x000fe20003800000 */
[----:B------:R-:W-:Y:S02]  /*6180*/  ISETP.LT.OR P3, PT, R34, 0x2, !P1 ;  /* 0x000000022200780c */ /* 0x000fe40004f61670 */
[----:B------:R-:W-:-:S05]  /*6190*/  F2FP.F16.E5M2.UNPACK_B R32, R32 ;  /* 0x00000020ff20723e */ /* 0x000fca00020004ff */
[----:B------:R-:W-:-:S05]  /*61a0*/  HADD2.F32 R32, -RZ, R32.H0_H0 ;  /* 0x20000020ff207230 */ /* 0x000fca0000004100 */
[----:B------:R-:W-:Y:S01]  /*61b0*/  FMUL R33, R32, UR31 ;  /* 0x0000001f20217c20 */ /* 0x000fe20008400000 */
[----:B------:R-:W-:-:S03]  /*61c0*/  PRMT R32, RZ, 0x7610, R32 ;  /* 0x00007610ff207816 */ /* 0x000fc60000000020 */
[----:B------:R-:W-:-:S05]  /*61d0*/  FFMA R33, R226, UR32, R33 ;  /* 0x00000020e2217c23 */ /* 0x000fca0008000021 */
[----:B------:R-:W-:-:S05]  /*61e0*/  F2FP.SATFINITE.E5M2.F32.PACK_AB_MERGE_C R33, RZ, R33, RZ ;  /* 0x00000021ff21723e */ /* 0x000fca00048060ff */
[----:B------:R0:W-:Y:S01]  /*61f0*/  @!P5 STG.E.U8 desc[UR20][R26.64], R33 ;  /* 0x000000211a00d986 */ /* 0x0001e2000c101114 */
[----:B------:R-:W-:Y:S05]  /*6200*/  @P3 BRA `(.L_x_48) ;  /* 0x0000000000043947 */ /* 0x000fea0003800000 */
[----:B------:R0:W5:Y:S02]  /*6210*/  LDG.E.U8 R32, desc[UR20][R30.64+0x1] ;  /* 0x000001141e207981 */ /* 0x000164000c1e1100 */
.L_x_48:
[----:B------:R-:W-:Y:S05]  /*6220*/  BSYNC B1 ;  /* 0x0000000000017941 */ /* 0x000fea0003800000 */
.L_x_47:
[----:B-----5:R-:W-:Y:S01]  /*6230*/  LOP3.LUT R32, R32, 0xff, RZ, 0xc0, !PT ;  /* 0x000000ff20207812 */ /* 0x020fe200078ec0ff */
[----:B------:R-:W-:Y:S01]  /*6240*/  BSSY B1, `(.L_x_49) ;  /* 0x000000b000017945 */ /* 0x000fe20003800000 */
[----:B------:R-:W-:Y:S02]  /*6250*/  ISETP.LT.OR P4, PT, R34, 0x9, !P0 ;  /* 0x000000092200780c */ /* 0x000fe40004781670 */
[----:B------:R-:W-:-:S05]  /*6260*/  F2FP.F16.E5M2.UNPACK_B R32, R32 ;  /* 0x00000020ff20723e */ /* 0x000fca00020004ff */
[----:B------:R-:W-:-:S05]  /*6270*/  HADD2.F32 R32, -RZ, R32.H0_H0 ;  /* 0x20000020ff207230 */ /* 0x000fca0000004100 */
[----:B------:R-:W-:-:S04]  /*6280*/  FMUL R32, R32, UR31 ;  /* 0x0000001f20207c20 */ /* 0x000fc80008400000 */
[----:B------:R-:W-:-:S05]  /*6290*/  FFMA R32, R225, UR32, R32 ;  /* 0x00000020e1207c23 */ /* 0x000fca0008000020 */
[----:B0-----:R-:W-:Y:S02]  /*62a0*/  F2FP.SATFINITE.E5M2.F32.PACK_AB_MERGE_C R33, RZ, R32, RZ ;  /* 0x00000020ff21723e */ /* 0x001fe400048060ff */
[----:B------:R-:W-:-:S03]  /*62b0*/  PRMT R32, RZ, 0x7610, R32 ;  /* 0x00007610ff207816 */ /* 0x000fc60000000020 */
[----:B------:R0:W-:Y:S01]  /*62c0*/  @!P3 STG.E.U8 desc[UR20][R26.64+0x1], R33 ;  /* 0x000001211a00b986 */ /* 0x0001e2000c101114 */
[----:B------:R-:W-:Y:S05]  /*62d0*/  @P4 BRA `(.L_x_50) ;  /* 0x0000000000044947 */ /* 0x000fea0003800000 */
[----:B------:R0:W5:Y:S02]  /*62e0*/  LDG.E.U8 R32, desc[UR20][R28.64+0x8] ;  /* 0x000008141c207981 */ /* 0x000164000c1e1100 */
.L_x_50:
[----:B------:R-:W-:Y:S05]  /*62f0*/  BSYNC B1 ;  /* 0x0000000000017941 */ /* 0x000fea0003800000 */
.L_x_49:
[----:B-----5:R-:W-:Y:S01]  /*6300*/  LOP3.LUT R32, R32, 0xff, RZ, 0xc0, !PT ;  /* 0x000000ff20207812 */ /* 0x020fe200078ec0ff */
[----:B------:R-:W-:Y:S01]  /*6310*/  BSSY B1, `(.L_x_51) ;  /* 0x000000b000017945 */ /* 0x000fe20003800000 */
[----:B------:R-:W-:Y:S02]  /*6320*/  ISETP.LT.OR P3, PT, R34, 0xa, !P0 ;  /* 0x0000000a2200780c */ /* 0x000fe40004761670 */
[----:B------:R-:W-:-:S05]  /*6330*/  F2FP.F16.E5M2.UNPACK_B R32, R32 ;  /* 0x00000020ff20723e */ /* 0x000fca00020004ff */
[----:B------:R-:W-:-:S05]  /*6340*/  HADD2.F32 R32, -RZ, R32.H0_H0 ;  /* 0x20000020ff207230 */ /* 0x000fca0000004100 */
[----:B0-----:R-:W-:Y:S01]  /*6350*/  FMUL R33, R32, UR31 ;  /* 0x0000001f20217c20 */ /* 0x001fe20008400000 */
[----:B------:R-:W-:-:S03]  /*6360*/  PRMT R32, RZ, 0x7610, R32 ;  /* 0x00007610ff207816 */ /* 0x000fc60000000020 */
[----:B------:R-:W-:-:S05]  /*6370*/  FFMA R33, R224, UR32, R33 ;  /* 0x00000020e0217c23 */ /* 0x000fca0008000021 */
[----:B------:R-:W-:-:S05]  /*6380*/  F2FP.SATFINITE.E5M2.F32.PACK_AB_MERGE_C R33, RZ, R33, RZ ;  /* 0x00000021ff21723e */ /* 0x000fca00048060ff */
[----:B------:R0:W-:Y:S01]  /*6390*/  @!P4 STG.E.U8 desc[UR20][R24.64+0x8], R33 ;  /* 0x000008211800c986 */ /* 0x0001e2000c101114 */
[----:B------:R-:W-:Y:S05]  /*63a0*/  @P3 BRA `(.L_x_52) ;  /* 0x0000000000043947 */ /* 0x000fea0003800000 */
[----:B------:R0:W5:Y:S02]  /*63b0*/  LDG.E.U8 R32, desc[UR20][R28.64+0x9] ;  /* 0x000009141c207981 */ /* 0x000164000c1e1100 */
.L_x_52:
[----:B------:R-:W-:Y:S05]  /*63c0*/  BSYNC B1 ;  /* 0x0000000000017941 */ /* 0x000fea0003800000 */
.L_x_51:
        /* <DEDUP_REMOVED lines=12> */
.L_x_54:
[----:B------:R-:W-:Y:S05]  /*6490*/  BSYNC B1 ;  /* 0x0000000000017941 */ /* 0x000fea0003800000 */
.L_x_53:
        /* <DEDUP_REMOVED lines=12> */
.L_x_56:
[----:B------:R-:W-:Y:S05]  /*6560*/  BSYNC B1 ;  /* 0x0000000000017941 */ /* 0x000fea0003800000 */
.L_x_55:
        /* <DEDUP_REMOVED lines=12> */
.L_x_58:
[----:B------:R-:W-:Y:S05]  /*6630*/  BSYNC B1 ;  /* 0x0000000000017941 */ /* 0x000fea0003800000 */
.L_x_57:
        /* <DEDUP_REMOVED lines=12> */
.L_x_60:
[----:B------:R-:W-:Y:S05]  /*6700*/  BSYNC B1 ;  /* 0x0000000000017941 */ /* 0x000fea0003800000 */
.L_x_59:
        /* <DEDUP_REMOVED lines=12> */
.L_x_62:
[----:B------:R-:W-:Y:S05]  /*67d0*/  BSYNC B1 ;  /* 0x0000000000017941 */ /* 0x000fea0003800000 */
.L_x_61:
        /* <DEDUP_REMOVED lines=12> */
.L_x_64:
[----:B------:R-:W-:Y:S05]  /*68a0*/  BSYNC B1 ;  /* 0x0000000000017941 */ /* 0x000fea0003800000 */
.L_x_63:
        /* <DEDUP_REMOVED lines=12> */
.L_x_66:
[----:B------:R-:W-:Y:S05]  /*6970*/  BSYNC B1 ;  /* 0x0000000000017941 */ /* 0x000fea0003800000 */
.L_x_65:
        /* <DEDUP_REMOVED lines=12> */
.L_x_68:
[----:B------:R-:W-:Y:S05]  /*6a40*/  BSYNC B1 ;  /* 0x0000000000017941 */ /* 0x000fea0003800000 */
.L_x_67:
        /* <DEDUP_REMOVED lines=12> */
.L_x_70:
[----:B------:R-:W-:Y:S05]  /*6b10*/  BSYNC B1 ;  /* 0x0000000000017941 */ /* 0x000fea0003800000 */
.L_x_69:
        /* <DEDUP_REMOVED lines=12> */
.L_x_72:
[----:B------:R-:W-:Y:S05]  /*6be0*/  BSYNC B1 ;  /* 0x0000000000017941 */ /* 0x000fea0003800000 */
.L_x_71:
        /* <DEDUP_REMOVED lines=12> */
.L_x_74:
[----:B------:R-:W-:Y:S05]  /*6cb0*/  BSYNC B1 ;  /* 0x0000000000017941 */ /* 0x000fea0003800000 */
.L_x_73:
        /* <DEDUP_REMOVED lines=12> */
.L_x_76:
[----:B------:R-:W-:Y:S05]  /*6d80*/  BSYNC B1 ;  /* 0x0000000000017941 */ /* 0x000fea0003800000 */
.L_x_75:
        /* <DEDUP_REMOVED lines=12> */
.L_x_78:
[----:B------:R-:W-:Y:S05]  /*6e50*/  BSYNC B1 ;  /* 0x0000000000017941 */ /* 0x000fea0003800000 */
.L_x_77:
        /* <DEDUP_REMOVED lines=12> */
.L_x_80:
[----:B------:R-:W-:Y:S05]  /*6f20*/  BSYNC B1 ;  /* 0x0000000000017941 */ /* 0x000fea0003800000 */
.L_x_79:
        /* <DEDUP_REMOVED lines=12> */
.L_x_82:
[----:B------:R-:W-:Y:S05]  /*6ff0*/  BSYNC B1 ;  /* 0x0000000000017941 */ /* 0x000fea0003800000 */
.L_x_81:
        /* <DEDUP_REMOVED lines=12> */
.L_x_84:
[----:B------:R-:W-:Y:S05]  /*70c0*/  BSYNC B1 ;  /* 0x0000000000017941 */ /* 0x000fea0003800000 */
.L_x_83:
        /* <DEDUP_REMOVED lines=12> */
.L_x_86:
[----:B------:R-:W-:Y:S05]  /*7190*/  BSYNC B1 ;  /* 0x0000000000017941 */ /* 0x000fea0003800000 */
.L_x_85:
        /* <DEDUP_REMOVED lines=12> */
.L_x_88:
[----:B------:R-:W-:Y:S05]  /*7260*/  BSYNC B1 ;  /* 0x0000000000017941 */ /* 0x000fea0003800000 */
.L_x_87:
        /* <DEDUP_REMOVED lines=12> */
.L_x_90:
[----:B------:R-:W-:Y:S05]  /*7330*/  BSYNC B1 ;  /* 0x0000000000017941 */ /* 0x000fea0003800000 */
.L_x_89:
        /* <DEDUP_REMOVED lines=12> */
.L_x_92:
[----:B------:R-:W-:Y:S05]  /*7400*/  BSYNC B1 ;  /* 0x0000000000017941 */ /* 0x000fea0003800000 */
.L_x_91:
        /* <DEDUP_REMOVED lines=12> */
.L_x_94:
[----:B------:R-:W-:Y:S05]  /*74d0*/  BSYNC B1 ;  /* 0x0000000000017941 */ /* 0x000fea0003800000 */
.L_x_93:
        /* <DEDUP_REMOVED lines=12> */
.L_x_96:
[----:B------:R-:W-:Y:S05]  /*75a0*/  BSYNC B1 ;  /* 0x0000000000017941 */ /* 0x000fea0003800000 */
.L_x_95:
        /* <DEDUP_REMOVED lines=12> */
.L_x_98:
[----:B------:R-:W-:Y:S05]  /*7670*/  BSYNC B1 ;  /* 0x0000000000017941 */ /* 0x000fea0003800000 */
.L_x_97:
        /* <DEDUP_REMOVED lines=12> */
.L_x_100:
[----:B------:R-:W-:Y:S05]  /*7740*/  BSYNC B1 ;  /* 0x0000000000017941 */ /* 0x000fea0003800000 */
.L_x_99:
        /* <DEDUP_REMOVED lines=12> */
.L_x_102:
[----:B------:R-:W-:Y:S05]  /*7810*/  BSYNC B1 ;  /* 0x0000000000017941 */ /* 0x000fea0003800000 */
.L_x_101:
        /* <DEDUP_REMOVED lines=12> */
.L_x_104:
[----:B------:R-:W-:Y:S05]  /*78e0*/  BSYNC B1 ;  /* 0x0000000000017941 */ /* 0x000fea0003800000 */
.L_x_103:
        /* <DEDUP_REMOVED lines=12> */
.L_x_106:
[----:B------:R-:W-:Y:S05]  /*79b0*/  BSYNC B1 ;  /* 0x0000000000017941 */ /* 0x000fea0003800000 */
.L_x_105:
        /* <DEDUP_REMOVED lines=12> */
.L_x_108:
[----:B------:R-:W-:Y:S05]  /*7a80*/  BSYNC B1 ;  /* 0x0000000000017941 */ /* 0x000fea0003800000 */
.L_x_107:
        /* <DEDUP_REMOVED lines=12> */
.L_x_110:
[----:B------:R-:W-:Y:S05]  /*7b50*/  BSYNC B1 ;  /* 0x0000000000017941 */ /* 0x000fea0003800000 */
.L_x_109:
        /* <DEDUP_REMOVED lines=12> */
.L_x_112:
[----:B------:R-:W-:Y:S05]  /*7c20*/  BSYNC B1 ;  /* 0x0000000000017941 */ /* 0x000fea0003800000 */
.L_x_111:
        /* <DEDUP_REMOVED lines=12> */
.L_x_114:
[----:B------:R-:W-:Y:S05]  /*7cf0*/  BSYNC B1 ;  /* 0x0000000000017941 */ /* 0x000fea0003800000 */
.L_x_113:
        /* <DEDUP_REMOVED lines=12> */
.L_x_116:
[----:B------:R-:W-:Y:S05]  /*7dc0*/  BSYNC B1 ;  /* 0x0000000000017941 */ /* 0x000fea0003800000 */
.L_x_115:
        /* <DEDUP_REMOVED lines=12> */
.L_x_118:
[----:B------:R-:W-:Y:S05]  /*7e90*/  BSYNC B1 ;  /* 0x0000000000017941 */ /* 0x000fea0003800000 */
.L_x_117:
        /* <DEDUP_REMOVED lines=12> */
.L_x_120:
[----:B------:R-:W-:Y:S05]  /*7f60*/  BSYNC B1 ;  /* 0x0000000000017941 */ /* 0x000fea0003800000 */
.L_x_119:
        /* <DEDUP_REMOVED lines=12> */
.L_x_122:
[----:B------:R-:W-:Y:S05]  /*8030*/  BSYNC B1 ;  /* 0x0000000000017941 */ /* 0x000fea0003800000 */
.L_x_121:
        /* <DEDUP_REMOVED lines=12> */
.L_x_124:
[----:B------:R-:W-:Y:S05]  /*8100*/  BSYNC B1 ;  /* 0x0000000000017941 */ /* 0x000fea0003800000 */
.L_x_123:
        /* <DEDUP_REMOVED lines=12> */
.L_x_126:
[----:B------:R-:W-:Y:S05]  /*81d0*/  BSYNC B1 ;  /* 0x0000000000017941 */ /* 0x000fea0003800000 */
.L_x_125:
        /* <DEDUP_REMOVED lines=12> */
.L_x_128:
[----:B------:R-:W-:Y:S05]  /*82a0*/  BSYNC B1 ;  /* 0x0000000000017941 */ /* 0x000fea0003800000 */
.L_x_127:
        /* <DEDUP_REMOVED lines=12> */
.L_x_130:
[----:B------:R-:W-:Y:S05]  /*8370*/  BSYNC B1 ;  /* 0x0000000000017941 */ /* 0x000fea0003800000 */
.L_x_129:
        /* <DEDUP_REMOVED lines=12> */
.L_x_132:
[----:B------:R-:W-:Y:S05]  /*8440*/  BSYNC B1 ;  /* 0x0000000000017941 */ /* 0x000fea0003800000 */
.L_x_131:
        /* <DEDUP_REMOVED lines=12> */
.L_x_134:
[----:B------:R-:W-:Y:S05]  /*8510*/  BSYNC B1 ;  /* 0x0000000000017941 */ /* 0x000fea0003800000 */
.L_x_133:
        /* <DEDUP_REMOVED lines=12> */
.L_x_136:
[----:B------:R-:W-:Y:S05]  /*85e0*/  BSYNC B1 ;  /* 0x0000000000017941 */ /* 0x000fea0003800000 */
.L_x_135:
        /* <DEDUP_REMOVED lines=12> */
.L_x_138:
[----:B------:R-:W-:Y:S05]  /*86b0*/  BSYNC B1 ;  /* 0x0000000000017941 */ /* 0x000fea0003800000 */
.L_x_137:
        /* <DEDUP_REMOVED lines=12> */
.L_x_140:
[----:B------:R-:W-:Y:S05]  /*8780*/  BSYNC B1 ;  /* 0x0000000000017941 */ /* 0x000fea0003800000 */
.L_x_139:
        /* <DEDUP_REMOVED lines=12> */
.L_x_142:
[----:B------:R-:W-:Y:S05]  /*8850*/  BSYNC B1 ;  /* 0x0000000000017941 */ /* 0x000fea0003800000 */
.L_x_141:
        /* <DEDUP_REMOVED lines=12> */
.L_x_144:
[----:B------:R-:W-:Y:S05]  /*8920*/  BSYNC B1 ;  /* 0x0000000000017941 */ /* 0x000fea0003800000 */
.L_x_143:
        /* <DEDUP_REMOVED lines=12> */
.L_x_146:
[----:B------:R-:W-:Y:S05]  /*89f0*/  BSYNC B1 ;  /* 0x0000000000017941 */ /* 0x000fea0003800000 */
.L_x_145:
        /* <DEDUP_REMOVED lines=12> */
.L_x_148:
[----:B------:R-:W-:Y:S05]  /*8ac0*/  BSYNC B1 ;  /* 0x0000000000017941 */ /* 0x000fea0003800000 */
.L_x_147:
        /* <DEDUP_REMOVED lines=12> */
.L_x_150:
[----:B------:R-:W-:Y:S05]  /*8b90*/  BSYNC B1 ;  /* 0x0000000000017941 */ /* 0x000fea0003800000 */
.L_x_149:
        /* <DEDUP_REMOVED lines=12> */
.L_x_152:
[----:B------:R-:W-:Y:S05]  /*8c60*/  BSYNC B1 ;  /* 0x0000000000017941 */ /* 0x000fea0003800000 */
.L_x_151:
        /* <DEDUP_REMOVED lines=12> */
.L_x_154:
[----:B------:R-:W-:Y:S05]  /*8d30*/  BSYNC B1 ;  /* 0x0000000000017941 */ /* 0x000fea0003800000 */
.L_x_153:
        /* <DEDUP_REMOVED lines=12> */
.L_x_156:
[----:B------:R-:W-:Y:S05]  /*8e00*/  BSYNC B1 ;  /* 0x0000000000017941 */ /* 0x000fea0003800000 */
.L_x_155:
        /* <DEDUP_REMOVED lines=12> */
.L_x_158:
[----:B------:R-:W-:Y:S05]  /*8ed0*/  BSYNC B1 ;  /* 0x0000000000017941 */ /* 0x000fea0003800000 */
.L_x_157:
        /* <DEDUP_REMOVED lines=12> */
.L_x_160:
[----:B------:R-:W-:Y:S05]  /*8fa0*/  BSYNC B1 ;  /* 0x0000000000017941 */ /* 0x000fea0003800000 */
.L_x_159:
        /* <DEDUP_REMOVED lines=12> */
.L_x_162:
[----:B------:R-:W-:Y:S05]  /*9070*/  BSYNC B1 ;  /* 0x0000000000017941 */ /* 0x000fea0003800000 */
.L_x_161:
        /* <DEDUP_REMOVED lines=12> */
.L_x_164:
[----:B------:R-:W-:Y:S05]  /*9140*/  BSYNC B1 ;  /* 0x0000000000017941 */ /* 0x000fea0003800000 */
.L_x_163:
        /* <DEDUP_REMOVED lines=12> */
.L_x_166:
[----:B------:R-:W-:Y:S05]  /*9210*/  BSYNC B1 ;  /* 0x0000000000017941 */ /* 0x000fea0003800000 */
.L_x_165:
        /* <DEDUP_REMOVED lines=12> */
.L_x_168:
[----:B------:R-:W-:Y:S05]  /*92e0*/  BSYNC B1 ;  /* 0x0000000000017941 */ /* 0x000fea0003800000 */
.L_x_167:
        /* <DEDUP_REMOVED lines=12> */
.L_x_170:
[----:B------:R-:W-:Y:S05]  /*93b0*/  BSYNC B1 ;  /* 0x0000000000017941 */ /* 0x000fea0003800000 */
.L_x_169:
        /* <DEDUP_REMOVED lines=12> */
.L_x_172:
[----:B------:R-:W-:Y:S05]  /*9480*/  BSYNC B1 ;  /* 0x0000000000017941 */ /* 0x000fea0003800000 */
.L_x_171:
        /* <DEDUP_REMOVED lines=12> */
.L_x_174:
[----:B------:R-:W-:Y:S05]  /*9550*/  BSYNC B1 ;  /* 0x0000000000017941 */ /* 0x000fea0003800000 */
.L_x_173:
        /* <DEDUP_REMOVED lines=12> */
.L_x_176:
[----:B------:R-:W-:Y:S05]  /*9620*/  BSYNC B1 ;  /* 0x0000000000017941 */ /* 0x000fea0003800000 */
.L_x_175:
        /* <DEDUP_REMOVED lines=12> */
.L_x_178:
[----:B------:R-:W-:Y:S05]  /*96f0*/  BSYNC B1 ;  /* 0x0000000000017941 */ /* 0x000fea0003800000 */
.L_x_177:
        /* <DEDUP_REMOVED lines=12> */
.L_x_180:
[----:B------:R-:W-:Y:S05]  /*97c0*/  BSYNC B1 ;  /* 0x0000000000017941 */ /* 0x000fea0003800000 */
.L_x_179:
        /* <DEDUP_REMOVED lines=12> */
.L_x_182:
[----:B------:R-:W-:Y:S05]  /*9890*/  BSYNC B1 ;  /* 0x0000000000017941 */ /* 0x000fea0003800000 */
.L_x_181:
        /* <DEDUP_REMOVED lines=12> */
.L_x_184:
[----:B------:R-:W-:Y:S05]  /*9960*/  BSYNC B1 ;  /* 0x0000000000017941 */ /* 0x000fea0003800000 */
.L_x_183:
        /* <DEDUP_REMOVED lines=12> */
.L_x_186:
[----:B------:R-:W-:Y:S05]  /*9a30*/  BSYNC B1 ;  /* 0x0000000000017941 */ /* 0x000fea0003800000 */
.L_x_185:
        /* <DEDUP_REMOVED lines=12> */
.L_x_188:
[----:B------:R-:W-:Y:S05]  /*9b00*/  BSYNC B1 ;  /* 0x0000000000017941 */ /* 0x000fea0003800000 */
.L_x_187:
        /* <DEDUP_REMOVED lines=12> */
.L_x_190:
[----:B------:R-:W-:Y:S05]  /*9bd0*/  BSYNC B1 ;  /* 0x0000000000017941 */ /* 0x000fea0003800000 */
.L_x_189:
        /* <DEDUP_REMOVED lines=12> */
.L_x_192:
[----:B------:R-:W-:Y:S05]  /*9ca0*/  BSYNC B1 ;  /* 0x0000000000017941 */ /* 0x000fea0003800000 */
.L_x_191:
        /* <DEDUP_REMOVED lines=12> */
.L_x_194:
[----:B------:R-:W-:Y:S05]  /*9d70*/  BSYNC B1 ;  /* 0x0000000000017941 */ /* 0x000fea0003800000 */
.L_x_193:
        /* <DEDUP_REMOVED lines=12> */
.L_x_196:
[----:B------:R-:W-:Y:S05]  /*9e40*/  BSYNC B1 ;  /* 0x0000000000017941 */ /* 0x000fea0003800000 */
.L_x_195:
[----:B-----5:R-:W-:Y:S01]  /*9e50*/  LOP3.LUT R32, R32, 0xff, RZ, 0xc0, !PT ;  /* 0x000000ff20207812 */ /* 0x020fe200078ec0ff */
[----:B------:R-:W-:Y:S01]  /*9e60*/  BSSY B1, `(.L_x_197) ;  /* 0x000000b000017945 */ /* 0x000fe20003800000 */
[----:B------:R-:W-:Y:S02]  /*9e70*/  ISETP.LT.OR P4, PT, R34, 0x99, !P1 ;  /* 0x000000992200780c */ /* 0x000fe40004f81670 */
[----:B------:R-:W-:-:S05]  /*9e80*/  F2FP.F16.E5M2.UNPACK_B R32, R32 ;  /* 0x00000020ff20723e */ /* 0x000fca00020004ff */
[----:B------:R-:W-:-:S05]  /*9e90*/  HADD2.F32 R32, -RZ, R32.H0_H0 ;  /* 0x20000020ff207230 */ /* 0x000fca0000004100 */
[----:B------:R-:W-:-:S04]  /*9ea0*/  FMUL R32, R32, UR31 ;  /* 0x0000001f20207c20 */ /* 0x000fc80008400000 */
[----:B------:R-:W-:Y:S01]  /*9eb0*/  FFMA R32, R23, UR32, R32 ;  /* 0x0000002017207c23 */ /* 0x000fe20008000020 */
[----:B------:R-:W-:-:S04]  /*9ec0*/  PRMT R23, RZ, 0x7610, R23 ;  /* 0x00007610ff177816 */ /* 0x000fc80000000017 */
[----:B0-----:R-:W-:-:S05]  /*9ed0*/  F2FP.SATFINITE.E5M2.F32.PACK_AB_MERGE_C R33, RZ, R32, RZ ;  /* 0x00000020ff21723e */ /* 0x001fca00048060ff */
[----:B------:R0:W-:Y:S01]  /*9ee0*/  @!P3 STG.E.U8 desc[UR20][R24.64+0x99], R33 ;  /* 0x000099211800b986 */ /* 0x0001e2000c101114 */
[----:B------:R-:W-:Y:S05]  /*9ef0*/  @P4 BRA `(.L_x_198) ;  /* 0x0000000000044947 */ /* 0x000fea0003800000 */
[----:B------:R0:W5:Y:S02]  /*9f00*/  LDG.E.U8 R23, desc[UR20][R30.64+0x98] ;  /* 0x000098141e177981 */ /* 0x000164000c1e1100 */
.L_x_198:
[----:B------:R-:W-:Y:S05]  /*9f10*/  BSYNC B1 ;  /* 0x0000000000017941 */ /* 0x000fea0003800000 */
.L_x_197:
        /* <DEDUP_REMOVED lines=8> */
[----:B------:R-:W-:-:S05]  /*9fa0*/  F2FP.SATFINITE.E5M2.F32.PACK_AB_MERGE_C R23, RZ, R23, RZ ;  /* 0x00000017ff17723e */ /* 0x000fca00048060ff */
[----:B------:R0:W-:Y:S01]  /*9fb0*/  @!P4 STG.E.U8 desc[UR20][R26.64+0x98], R23 ;  /* 0x000098171a00c986 */ /* 0x0001e2000c101114 */
[----:B------:R-:W-:Y:S05]  /*9fc0*/  @P3 BRA `(.L_x_200) ;  /* 0x0000000000043947 */ /* 0x000fea0003800000 */
[----:B------:R0:W5:Y:S02]  /*9fd0*/  LDG.E.U8 R22, desc[UR20][R30.64+0x99] ;  /* 0x000099141e167981 */ /* 0x000164000c1e1100 */
.L_x_200:
[----:B------:R-:W-:Y:S05]  /*9fe0*/  BSYNC B1 ;  /* 0x0000000000017941 */ /* 0x000fea0003800000 */
.L_x_199:
        /* <DEDUP_REMOVED lines=12> */
.L_x_202:
[----:B------:R-:W-:Y:S05]  /*a0b0*/  BSYNC B1 ;  /* 0x0000000000017941 */ /* 0x000fea0003800000 */
.L_x_201:
        /* <DEDUP_REMOVED lines=12> */
.L_x_204:
[----:B------:R-:W-:Y:S05]  /*a180*/  BSYNC B1 ;  /* 0x0000000000017941 */ /* 0x000fea0003800000 */
.L_x_203:
        /* <DEDUP_REMOVED lines=12> */
.L_x_206:
[----:B------:R-:W-:Y:S05]  /*a250*/  BSYNC B1 ;  /* 0x0000000000017941 */ /* 0x000fea0003800000 */
.L_x_205:
        /* <DEDUP_REMOVED lines=12> */
.L_x_208:
[----:B------:R-:W-:Y:S05]  /*a320*/  BSYNC B1 ;  /* 0x0000000000017941 */ /* 0x000fea0003800000 */
.L_x_207:
        /* <DEDUP_REMOVED lines=12> */
.L_x_210:
[----:B------:R-:W-:Y:S05]  /*a3f0*/  BSYNC B1 ;  /* 0x0000000000017941 */ /* 0x000fea0003800000 */
.L_x_209:
        /* <DEDUP_REMOVED lines=12> */
.L_x_212:
[----:B------:R-:W-:Y:S05]  /*a4c0*/  BSYNC B1 ;  /* 0x0000000000017941 */ /* 0x000fea0003800000 */
.L_x_211:
        /* <DEDUP_REMOVED lines=12> */
.L_x_214:
[----:B------:R-:W-:Y:S05]  /*a590*/  BSYNC B1 ;  /* 0x0000000000017941 */ /* 0x000fea0003800000 */
.L_x_213:
        /* <DEDUP_REMOVED lines=12> */
.L_x_216:
[----:B------:R-:W-:Y:S05]  /*a660*/  BSYNC B1 ;  /* 0x0000000000017941 */ /* 0x000fea0003800000 */
.L_x_215:
        /* <DEDUP_REMOVED lines=12> */
.L_x_218:
[----:B------:R-:W-:Y:S05]  /*a730*/  BSYNC B1 ;  /* 0x0000000000017941 */ /* 0x000fea0003800000 */
.L_x_217:
        /* <DEDUP_REMOVED lines=12> */
.L_x_220:
[----:B------:R-:W-:Y:S05]  /*a800*/  BSYNC B1 ;  /* 0x0000000000017941 */ /* 0x000fea0003800000 */
.L_x_219:
        /* <DEDUP_REMOVED lines=12> */
.L_x_222:
[----:B------:R-:W-:Y:S05]  /*a8d0*/  BSYNC B1 ;  /* 0x0000000000017941 */ /* 0x000fea0003800000 */
.L_x_221:
        /* <DEDUP_REMOVED lines=12> */
.L_x_224:
[----:B------:R-:W-:Y:S05]  /*a9a0*/  BSYNC B1 ;  /* 0x0000000000017941 */ /* 0x000fea0003800000 */
.L_x_223:
        /* <DEDUP_REMOVED lines=12> */
.L_x_226:
[----:B------:R-:W-:Y:S05]  /*aa70*/  BSYNC B1 ;  /* 0x0000000000017941 */ /* 0x000fea0003800000 */
.L_x_225:
        /* <DEDUP_REMOVED lines=12> */
.L_x_228:
[----:B------:R-:W-:Y:S05]  /*ab40*/  BSYNC B1 ;  /* 0x0000000000017941 */ /* 0x000fea0003800000 */
.L_x_227:
        /* <DEDUP_REMOVED lines=12> */
.L_x_230:
[----:B------:R-:W-:Y:S05]  /*ac10*/  BSYNC B1 ;  /* 0x0000000000017941 */ /* 0x000fea0003800000 */
.L_x_229:
        /* <DEDUP_REMOVED lines=12> */
.L_x_232:
[----:B------:R-:W-:Y:S05]  /*ace0*/  BSYNC B1 ;  /* 0x0000000000017941 */ /* 0x000fea0003800000 */
.L_x_231:
        /* <DEDUP_REMOVED lines=12> */
.L_x_234:
[----:B------:R-:W-:Y:S05]  /*adb0*/  BSYNC B1 ;  /* 0x0000000000017941 */ /* 0x000fea0003800000 */
.L_x_233:
        /* <DEDUP_REMOVED lines=12> */
.L_x_236:
[----:B------:R-:W-:Y:S05]  /*ae80*/  BSYNC B1 ;  /* 0x0000000000017941 */ /* 0x000fea0003800000 */
.L_x_235:
        /* <DEDUP_REMOVED lines=12> */
.L_x_238:
[----:B------:R-:W-:Y:S05]  /*af50*/  BSYNC B1 ;  /* 0x0000000000017941 */ /* 0x000fea0003800000 */
.L_x_237:
        /* <DEDUP_REMOVED lines=12> */
.L_x_240:
[----:B------:R-:W-:Y:S05]  /*b020*/  BSYNC B1 ;  /* 0x0000000000017941 */ /* 0x000fea0003800000 */
.L_x_239:
[----:B-----5:R-:W-:Y:S01]  /*b030*/  LOP3.LUT R2, R2, 0xff, RZ, 0xc0, !PT ;  /* 0x000000ff02027812 */ /* 0x020fe200078ec0ff */
[----:B------:R-:W-:Y:S01]  /*b040*/  BSSY B1, `(.L_x_241) ;  /* 0x000000b000017945 */ /* 0x000fe20003800000 */
[----:B------:R-:W-:Y:S02]  /*b050*/  ISETP.LT.OR P4, PT, R34, 0xc9, !P0 ;  /* 0x000000c92200780c */ /* 0x000fe40004781670 */
[----:B------:R-:W-:-:S05]  /*b060*/  F2FP.F16.E5M2.UNPACK_B R2, R2 ;  /* 0x00000002ff02723e */ /* 0x000fca00020004ff */
[----:B------:R-:W-:-:S05]  /*b070*/  HADD2.F32 R2, -RZ, R2.H0_H0 ;  /* 0x20000002ff027230 */ /* 0x000fca0000004100 */
[----:B0-----:R-:W-:-:S04]  /*b080*/  FMUL R3, R2, UR31 ;  /* 0x0000001f02037c20 */ /* 0x001fc80008400000 */
[----:B------:R-:W-:Y:S01]  /*b090*/  FFMA R3, R0, UR32, R3 ;  /* 0x0000002000037c23 */ /* 0x000fe20008000003 */
[----:B------:R-:W-:-:S04]  /*b0a0*/  PRMT R0, RZ, 0x7610, R0 ;  /* 0x00007610ff007816 */ /* 0x000fc80000000000 */
[----:B------:R-:W-:-:S05]  /*b0b0*/  F2FP.SATFINITE.E5M2.F32.PACK_AB_MERGE_C R3, RZ, R3, RZ ;  /* 0x00000003ff03723e */ /* 0x000fca00048060ff */
[----:B------:R0:W-:Y:S01]  /*b0c0*/  @!P3 STG.E.U8 desc[UR20][R26.64+0xc1], R3 ;  /* 0x0000c1031a00b986 */ /* 0x0001e2000c101114 */
[----:B------:R-:W-:Y:S05]  /*b0d0*/  @P4 BRA `(.L_x_242) ;  /* 0x0000000000044947 */ /* 0x000fea0003800000 */
[----:B------:R0:W5:Y:S02]  /*b0e0*/  LDG.E.U8 R0, desc[UR20][R28.64+0xc8] ;  /* 0x0000c8141c007981 */ /* 0x000164000c1e1100 */
.L_x_242:
[----:B------:R-:W-:Y:S05]  /*b0f0*/  BSYNC B1 ;  /* 0x0000000000017941 */ /* 0x000fea0003800000 */
.L_x_241:
[----:B------:R-:W2:Y:S01]  /*b100*/  LDL.LU R2, [R1] ;  /* 0x0000000001027983 */ /* 0x000ea20000300800 */
[----:B-----5:R-:W-:Y:S01]  /*b110*/  LOP3.LUT R0, R0, 0xff, RZ, 0xc0, !PT ;  /* 0x000000ff00007812 */ /* 0x020fe200078ec0ff */
[----:B------:R-:W-:Y:S01]  /*b120*/  BSSY B1, `(.L_x_243) ;  /* 0x000000b000017945 */ /* 0x000fe20003800000 */
[----:B------:R-:W-:Y:S02]  /*b130*/  ISETP.LT.OR P3, PT, R34, 0xca, !P0 ;  /* 0x000000ca2200780c */ /* 0x000fe40004761670 */
[----:B------:R-:W-:-:S05]  /*b140*/  F2FP.F16.E5M2.UNPACK_B R0, R0 ;  /* 0x00000000ff00723e */ /* 0x000fca00020004ff */
[----:B------:R-:W-:-:S05]  /*b150*/  HADD2.F32 R0, -RZ, R0.H0_H0 ;  /* 0x20000000ff007230 */ /* 0x000fca0000004100 */
[----:B------:R-:W-:-:S04]  /*b160*/  FMUL R0, R0, UR31 ;  /* 0x0000001f00007c20 */ /* 0x000fc80008400000 */
[----:B--2---:R-:W-:-:S05]  /*b170*/  FFMA R0, R2, UR32, R0 ;  /* 0x0000002002007c23 */ /* 0x004fca0008000000 */
[----:B0-----:R-:W-:Y:S02]  /*b180*/  F2FP.SATFINITE.E5M2.F32.PACK_AB_MERGE_C R3, RZ, R0, RZ ;  /* 0x00000000ff03723e */ /* 0x001fe400048060ff */
[----:B------:R-:W-:-:S03]  /*b190*/  PRMT R0, RZ, 0x7610, R0 ;  /* 0x00007610ff007816 */ /* 0x000fc60000000000 */
[----:B------:R0:W-:Y:S01]  /*b1a0*/  @!P4 STG.E.U8 desc[UR20][R24.64+0xc8], R3 ;  /* 0x0000c8031800c986 */ /* 0x0001e2000c101114 */
[----:B------:R-:W-:Y:S05]  /*b1b0*/  @P3 BRA `(.L_x_244) ;  /* 0x0000000000043947 */ /* 0x000fea0003800000 */
[----:B------:R2:W5:Y:S02]  /*b1c0*/  LDG.E.U8 R0, desc[UR20][R28.64+0xc9] ;  /* 0x0000c9141c007981 */ /* 0x000564000c1e1100 */
.L_x_244:
[----:B------:R-:W-:Y:S05]  /*b1d0*/  BSYNC B1 ;  /* 0x0000000000017941 */ /* 0x000fea0003800000 */
.L_x_243:
[----:B------:R-:W3:Y:S01]  /*b1e0*/  LDL.LU R2, [R1+0x4] ;  /* 0x0000040001027983 */ /* 0x000ee20000300800 */
[----:B-----5:R-:W-:Y:S01]  /*b1f0*/  LOP3.LUT R0, R0, 0xff, RZ, 0xc0, !PT ;  /* 0x000000ff00007812 */ /* 0x020fe200078ec0ff */
[----:B------:R-:W-:Y:S01]  /*b200*/  BSSY B1, `(.L_x_245) ;  /* 0x000000b000017945 */ /* 0x000fe20003800000 */
[----:B------:R-:W-:Y:S02]  /*b210*/  ISETP.LT.OR P4, PT, R34, 0xc9, !P1 ;  /* 0x000000c92200780c */ /* 0x000fe40004f81670 */
[----:B------:R-:W-:-:S05]  /*b220*/  F2FP.F16.E5M2.UNPACK_B R0, R0 ;  /* 0x00000000ff00723e */ /* 0x000fca00020004ff */
[----:B------:R-:W-:-:S05]  /*b230*/  HADD2.F32 R0, -RZ, R0.H0_H0 ;  /* 0x20000000ff007230 */ /* 0x000fca0000004100 */
[----:B------:R-:W-:-:S04]  /*b240*/  FMUL R0, R0, UR31 ;  /* 0x0000001f00007c20 */ /* 0x000fc80008400000 */
[----:B---3--:R-:W-:-:S05]  /*b250*/  FFMA R0, R2, UR32, R0 ;  /* 0x0000002002007c23 */ /* 0x008fca0008000000 */
[----:B0-----:R-:W-:Y:S02]  /*b260*/  F2FP.SATFINITE.E5M2.F32.PACK_AB_MERGE_C R3, RZ, R0, RZ ;  /* 0x00000000ff03723e */ /* 0x001fe400048060ff */
[----:B------:R-:W-:-:S03]  /*b270*/  PRMT R0, RZ, 0x7610, R0 ;  /* 0x00007610ff007816 */ /* 0x000fc60000000000 */
[----:B------:R0:W-:Y:S01]  /*b280*/  @!P3 STG.E.U8 desc[UR20][R24.64+0xc9], R3 ;  /* 0x0000c9031800b986 */ /* 0x0001e2000c101114 */
[----:B------:R-:W-:Y:S05]  /*b290*/  @P4 BRA `(.L_x_246) ;  /* 0x0000000000044947 */ /* 0x000fea0003800000 */
[----:B------:R3:W5:Y:S02]  /*b2a0*/  LDG.E.U8 R0, desc[UR20][R30.64+0xc8] ;  /* 0x0000c8141e007981 */ /* 0x000764000c1e1100 */
.L_x_246:
[----:B------:R-:W-:Y:S05]  /*b2b0*/  BSYNC B1 ;  /* 0x0000000000017941 */ /* 0x000fea0003800000 */
.L_x_245:
[----:B------:R-:W2:Y:S01]  /*b2c0*/  LDL.LU R2, [R1+0x8] ;  /* 0x0000080001027983 */ /* 0x000ea20000300800 */
        /* <DEDUP_REMOVED lines=12> */
.L_x_248:
[----:B------:R-:W-:Y:S05]  /*b390*/  BSYNC B1 ;  /* 0x0000000000017941 */ /* 0x000fea0003800000 */
.L_x_247:
        /* <DEDUP_REMOVED lines=13> */
.L_x_250:
[----:B------:R-:W-:Y:S05]  /*b470*/  BSYNC B1 ;  /* 0x0000000000017941 */ /* 0x000fea0003800000 */
.L_x_249:
        /* <DEDUP_REMOVED lines=13> */
.L_x_252:
[----:B------:R-:W-:Y:S05]  /*b550*/  BSYNC B1 ;  /* 0x0000000000017941 */ /* 0x000fea0003800000 */
.L_x_251:
        /* <DEDUP_REMOVED lines=13> */
.L_x_254:
[----:B------:R-:W-:Y:S05]  /*b630*/  BSYNC B1 ;  /* 0x0000000000017941 */ /* 0x000fea0003800000 */
.L_x_253:
        /* <DEDUP_REMOVED lines=13> */
.L_x_256:
[----:B------:R-:W-:Y:S05]  /*b710*/  BSYNC B1 ;  /* 0x0000000000017941 */ /* 0x000fea0003800000 */
.L_x_255:
        /* <DEDUP_REMOVED lines=13> */
.L_x_258:
[----:B------:R-:W-:Y:S05]  /*b7f0*/  BSYNC B1 ;  /* 0x0000000000017941 */ /* 0x000fea0003800000 */
.L_x_257:
        /* <DEDUP_REMOVED lines=13> */
.L_x_260:
[----:B------:R-:W-:Y:S05]  /*b8d0*/  BSYNC B1 ;  /* 0x0000000000017941 */ /* 0x000fea0003800000 */
.L_x_259:
        /* <DEDUP_REMOVED lines=13> */
.L_x_262:
[----:B------:R-:W-:Y:S05]  /*b9b0*/  BSYNC B1 ;  /* 0x0000000000017941 */ /* 0x000fea0003800000 */
.L_x_261:
        /* <DEDUP_REMOVED lines=13> */
.L_x_264:
[----:B------:R-:W-:Y:S05]  /*ba90*/  BSYNC B1 ;  /* 0x0000000000017941 */ /* 0x000fea0003800000 */
.L_x_263:
        /* <DEDUP_REMOVED lines=13> */
.L_x_266:
[----:B------:R-:W-:Y:S05]  /*bb70*/  BSYNC B1 ;  /* 0x0000000000017941 */ /* 0x000fea0003800000 */
.L_x_265:
        /* <DEDUP_REMOVED lines=13> */
.L_x_268:
[----:B------:R-:W-:Y:S05]  /*bc50*/  BSYNC B1 ;  /* 0x0000000000017941 */ /* 0x000fea0003800000 */
.L_x_267:
        /* <DEDUP_REMOVED lines=13> */
.L_x_270:
[----:B------:R-:W-:Y:S05]  /*bd30*/  BSYNC B1 ;  /* 0x0000000000017941 */ /* 0x000fea0003800000 */
.L_x_269:
        /* <DEDUP_REMOVED lines=13> */
.L_x_272:
[----:B------:R-:W-:Y:S05]  /*be10*/  BSYNC B1 ;  /* 0x0000000000017941 */ /* 0x000fea0003800000 */
.L_x_271:
        /* <DEDUP_REMOVED lines=13> */
.L_x_274:
[----:B------:R-:W-:Y:S05]  /*bef0*/  BSYNC B1 ;  /* 0x0000000000017941 */ /* 0x000fea0003800000 */
.L_x_273:
        /* <DEDUP_REMOVED lines=13> */
.L_x_276:
[----:B------:R-:W-:Y:S05]  /*bfd0*/  BSYNC B1 ;  /* 0x0000000000017941 */ /* 0x000fea0003800000 */
.L_x_275:
        /* <DEDUP_REMOVED lines=13> */
.L_x_278:
[----:B------:R-:W-:Y:S05]  /*c0b0*/  BSYNC B1 ;  /* 0x0000000000017941 */ /* 0x000fea0003800000 */
.L_x_277:
        /* <DEDUP_REMOVED lines=13> */
.L_x_280:
[----:B------:R-:W-:Y:S05]  /*c190*/  BSYNC B1 ;  /* 0x0000000000017941 */ /* 0x000fea0003800000 */
.L_x_279:
        /* <DEDUP_REMOVED lines=13> */
.L_x_282:
[----:B------:R-:W-:Y:S05]  /*c270*/  BSYNC B1 ;  /* 0x0000000000017941 */ /* 0x000fea0003800000 */
.L_x_281:
        /* <DEDUP_REMOVED lines=13> */
.L_x_284:
[----:B------:R-:W-:Y:S05]  /*c350*/  BSYNC B1 ;  /* 0x0000000000017941 */ /* 0x000fea0003800000 */
.L_x_283:
        /* <DEDUP_REMOVED lines=13> */
.L_x_286:
[----:B------:R-:W-:Y:S05]  /*c430*/  BSYNC B1 ;  /* 0x0000000000017941 */ /* 0x000fea0003800000 */
.L_x_285:
        /* <DEDUP_REMOVED lines=13> */
.L_x_288:
[----:B------:R-:W-:Y:S05]  /*c510*/  BSYNC B1 ;  /* 0x0000000000017941 */ /* 0x000fea0003800000 */
.L_x_287:
        /* <DEDUP_REMOVED lines=13> */
.L_x_290:
[----:B------:R-:W-:Y:S05]  /*c5f0*/  BSYNC B1 ;  /* 0x0000000000017941 */ /* 0x000fea0003800000 */
.L_x_289:
        /* <DEDUP_REMOVED lines=13> */
.L_x_292:
[----:B------:R-:W-:Y:S05]  /*c6d0*/  BSYNC B1 ;  /* 0x0000000000017941 */ /* 0x000fea0003800000 */
.L_x_291:
        /* <DEDUP_REMOVED lines=13> */
.L_x_294:
[----:B------:R-:W-:Y:S05]  /*c7b0*/  BSYNC B1 ;  /* 0x0000000000017941 */ /* 0x000fea0003800000 */
.L_x_293:
        /* <DEDUP_REMOVED lines=13> */
.L_x_296:
[----:B------:R-:W-:Y:S05]  /*c890*/  BSYNC B1 ;  /* 0x0000000000017941 */ /* 0x000fea0003800000 */
.L_x_295:
[----:B------:R-:W-:Y:S05]  /*c8a0*/  @P1 BRA `(.L_x_297) ;  /* 0x00000020009c1947 */ /* 0x000fea0003800000 */
[----:B------:R-:W2:Y:S01]  /*c8b0*/  LDL.LU R2, [R1+0x6c] ;  /* 0x00006c0001027983 */ /* 0x000ea20000300800 */
[----:B-----5:R-:W-:-:S04]  /*c8c0*/  LOP3.LUT R0, R0, 0xff, RZ, 0xc0, !PT ;  /* 0x000000ff00007812 */ /* 0x020fc800078ec0ff */
[----:B------:R-:W-:-:S05]  /*c8d0*/  F2FP.F16.E5M2.UNPACK_B R0, R0 ;  /* 0x00000000ff00723e */ /* 0x000fca00020004ff */
[----:B------:R-:W-:-:S05]  /*c8e0*/  HADD2.F32 R0, -RZ, R0.H0_H0 ;  /* 0x20000000ff007230 */ /* 0x000fca0000004100 */
[----:B------:R-:W-:-:S04]  /*c8f0*/  FMUL R0, R0, UR31 ;  /* 0x0000001f00007c20 */ /* 0x000fc80008400000 */
[----:B--2---:R-:W-:-:S05]  /*c900*/  FFMA R0, R2, UR32, R0 ;  /* 0x0000002002007c23 */ /* 0x004fca0008000000 */
[----:B0-----:R-:W-:-:S05]  /*c910*/  F2FP.SATFINITE.E5M2.F32.PACK_AB_MERGE_C R3, RZ, R0, RZ ;  /* 0x00000000ff03723e */ /* 0x001fca00048060ff */
[----:B------:R0:W-:Y:S01]  /*c920*/  STG.E.U8 desc[UR20][R26.64+0xf9], R3 ;  /* 0x0000f9031a007986 */ /* 0x0001e2000c101114 */
[----:B------:R-:W-:Y:S05]  /*c930*/  BRA `(.L_x_297) ;  /* 0x0000002000787947 */ /* 0x000fea0003800000 */
.L_x_40:
[----:B------:R-:W-:Y:S01]  /*c940*/  ISETP.GE.AND P1, PT, R39, 0x1, PT ;  /* 0x000000012700780c */ /* 0x000fe20003f26270 */
[----:B------:R-:W-:Y:S01]  /*c950*/  FMUL R228, R228, UR32 ;  /* 0x00000020e4e47c20 */ /* 0x000fe20008400000 */
[----:B------:R-:W-:Y:S01]  /*c960*/  FMUL R227, R227, UR32 ;  /* 0x00000020e3e37c20 */ /* 0x000fe20008400000 */
[----:B------:R-:W-:Y:S01]  /*c970*/  ISETP.GE.AND P0, PT, R39, 0x9, PT ;  /* 0x000000092700780c */ /* 0x000fe20003f06270 */
[----:B------:R-:W-:Y:S01]  /*c980*/  FMUL R226, R226, UR32 ;  /* 0x00000020e2e27c20 */ /* 0x000fe20008400000 */
[C---:B------:R-:W-:Y:S02]  /*c990*/  ISETP.LT.OR P4, PT, R34.reuse, 0x1, !P1 ;  /* 0x000000012200780c */ /* 0x040fe40004f81670 */
[----:B------:R-:W-:Y:S02]  /*c9a0*/  ISETP.LT.OR P5, PT, R34, 0x2, !P1 ;  /* 0x000000022200780c */ /* 0x000fe40004fa1670 */
[----:B------:R-:W-:Y:S02]  /*c9b0*/  F2FP.SATFINITE.E5M2.F32.PACK_AB_MERGE_C R29, RZ, R228, RZ ;  /* 0x000000e4ff1d723e */ /* 0x000fe400048060ff */
[----:B------:R-:W-:-:S02]  /*c9c0*/  F2FP.SATFINITE.E5M2.F32.PACK_AB_MERGE_C R227, RZ, R227, RZ ;  /* 0x000000e3ffe3723e */ /* 0x000fc400048060ff */
[----:B------:R-:W-:Y:S01]  /*c9d0*/  ISETP.LT.OR P3, PT, R34, 0x1, !P0 ;  /* 0x000000012200780c */ /* 0x000fe20004761670 */
[----:B------:R-:W-:-:S04]  /*c9e0*/  FMUL R225, R225, UR32 ;  /* 0x00000020e1e17c20 */ /* 0x000fc80008400000 */
[----:B------:R2:W-:Y:S01]  /*c9f0*/  @!P4 STG.E.U8 desc[UR20][R24.64], R29 ;  /* 0x0000001d1800c986 */ /* 0x0005e2000c101114 */
[----:B------:R-:W-:-:S03]  /*ca00*/  ISETP.LT.OR P4, PT, R34, 0x2, !P0 ;  /* 0x000000022200780c */ /* 0x000fc60004781670 */
[----:B------:R3:W-:Y:S01]  /*ca10*/  @!P5 STG.E.U8 desc[UR20][R24.64+0x1], R227 ;  /* 0x000001e31800d986 */ /* 0x0007e2000c101114 */
[----:B------:R-:W-:Y:S01]  /*ca20*/  ISETP.LT.OR P5, PT, R34, 0x9, !P1 ;  /* 0x000000092200780c */ /* 0x000fe20004fa1670 */
[----:B------:R-:W-:Y:S01]  /*ca30*/  FMUL R224, R224, UR32 ;  /* 0x00000020e0e07c20 */ /* 0x000fe20008400000 */
[----:B------:R-:W-:Y:S01]  /*ca40*/  ISETP.LT.OR P6, PT, R34, 0xa, !P1 ;  /* 0x0000000a2200780c */ /* 0x000fe20004fc1670 */
[----:B------:R-:W-:Y:S01]  /*ca50*/  FMUL R223, R223, UR32 ;  /* 0x00000020dfdf7c20 */ /* 0x000fe20008400000 */
[----:B------:R-:W-:Y:S02]  /*ca60*/  F2FP.SATFINITE.E5M2.F32.PACK_AB_MERGE_C R31, RZ, R226, RZ ;  /* 0x000000e2ff1f723e */ /* 0x000fe400048060ff */
[----:B------:R-:W-:Y:S02]  /*ca70*/  F2FP.SATFINITE.E5M2.F32.PACK_AB_MERGE_C R225, RZ, R225, RZ ;  /* 0x000000e1ffe1723e */ /* 0x000fe400048060ff */
[----:B--2---:R-:W-:Y:S01]  /*ca80*/  F2FP.SATFINITE.E5M2.F32.PACK_AB_MERGE_C R29, RZ, R224, RZ ;  /* 0x000000e0ff1d723e */ /* 0x004fe200048060ff */
[----:B------:R-:W-:Y:S01]  /*ca90*/  @!P3 STG.E.U8 desc[UR20][R26.64], R31 ;  /* 0x0000001f1a00b986 */ /* 0x000fe2000c101114 */
[----:B------:R-:W-:-:S02]  /*caa0*/  F2FP.SATFINITE.E5M2.F32.PACK_AB_MERGE_C R223, RZ, R223, RZ ;  /* 0x000000dfffdf723e */ /* 0x000fc400048060ff */
[C---:B------:R-:W-:Y:S01]  /*cab0*/  ISETP.LT.OR P3, PT, R34.reuse, 0x9, !P0 ;  /* 0x000000092200780c */ /* 0x040fe20004761670 */
[----:B------:R-:W-:Y:S01]  /*cac0*/  @!P4 STG.E.U8 desc[UR20][R26.64+0x1], R225 ;  /* 0x000001e11a00c986 */ /* 0x000fe2000c101114 */
[----:B------:R-:W-:-:S03]  /*cad0*/  ISETP.LT.OR P4, PT, R34, 0xa, !P0 ;  /* 0x0000000a2200780c */ /* 0x000fc60004781670 */
[----:B------:R2:W-:Y:S01]  /*cae0*/  @!P5 STG.E.U8 desc[UR20][R24.64+0x8], R29 ;  /* 0x0000081d1800d986 */ /* 0x0005e2000c101114 */
[----:B------:R-:W-:Y:S01]  /*caf0*/  ISETP.LT.OR P5, PT, R34, 0x11, !P1 ;  /* 0x000000112200780c */ /* 0x000fe20004fa1670 */
[----:B------:R-:W-:Y:S01]  /*cb00*/  FMUL R222, R222, UR32 ;  /* 0x00000020dede7c20 */ /* 0x000fe20008400000 */
[----:B------:R-:W-:Y:S01]  /*cb10*/  FMUL R221, R221, UR32 ;  /* 0x00000020dddd7c20 */ /* 0x000fe20008400000 */
[----:B------:R-:W-:Y:S01]  /*cb20*/  FMUL R220, R220, UR32 ;  /* 0x00000020dcdc7c20 */ /* 0x000fe20008400000 */
[----:B------:R-:W-:Y:S01]  /*cb30*/  @!P6 STG.E.U8 desc[UR20][R24.64+0x9], R223 ;  /* 0x000009df1800e986 */ /* 0x000fe2000c101114 */
[----:B------:R-:W-:Y:S01]  /*cb40*/  ISETP.LT.OR P6, PT, R34, 0x12, !P1 ;  /* 0x000000122200780c */ /* 0x000fe20004fc1670 */
[----:B------:R-:W-:Y:S01]  /*cb50*/  FMUL R219, R219, UR32 ;  /* 0x00000020dbdb7c20 */ /* 0x000fe20008400000 */
[----:B------:R-:W-:Y:S01]  /*cb60*/  F2FP.SATFINITE.E5M2.F32.PACK_AB_MERGE_C R33, RZ, R222, RZ ;  /* 0x000000deff21723e */ /* 0x000fe200048060ff */
[----:B---3--:R-:W3:Y:S01]  /*cb70*/  LDL.LU R227, [R1+0x8] ;  /* 0x0000080001e37983 */ /* 0x008ee20000300800 */
[----:B------:R-:W-:-:S02]  /*cb80*/  F2FP.SATFINITE.E5M2.F32.PACK_AB_MERGE_C R221, RZ, R221, RZ ;  /* 0x000000ddffdd723e */ /* 0x000fc400048060ff */
[----:B--2---:R-:W-:Y:S01]  /*cb90*/  F2FP.SATFINITE.E5M2.F32.PACK_AB_MERGE_C R29, RZ, R220, RZ ;  /* 0x000000dcff1d723e */ /* 0x004fe200048060ff */
[----:B------:R-:W2:Y:S04]  /*cba0*/  LDL.LU R226, [R1+0x4] ;  /* 0x0000040001e27983 */ /* 0x000ea80000300800 */
[----:B------:R-:W4:Y:S01]  /*cbb0*/  LDL.LU R224, [R1] ;  /* 0x0000000001e07983 */ /* 0x000f220000300800 */
[----:B------:R-:W-:-:S03]  /*cbc0*/  F2FP.SATFINITE.E5M2.F32.PACK_AB_MERGE_C R219, RZ, R219, RZ ;  /* 0x000000dbffdb723e */ /* 0x000fc600048060ff */
[----:B------:R-:W-:Y:S01]  /*cbd0*/  @!P3 STG.E.U8 desc[UR20][R26.64+0x8], R33 ;  /* 0x000008211a00b986 */ /* 0x000fe2000c101114 */
[----:B------:R-:W-:-:S03]  /*cbe0*/  ISETP.LT.OR P3, PT, R34, 0x11, !P0 ;  /* 0x000000112200780c */ /* 0x000fc60004761670 */
        /* <DEDUP_REMOVED lines=11> */
[----:B------:R-:W-:Y:S01]  /*cca0*/  FMUL R214, R214, UR32 ;  /* 0x00000020d6d67c20 */ /* 0x000fe20008400000 */
[----:B------:R-:W-:Y:S01]  /*ccb0*/  F2FP.SATFINITE.E5M2.F32.PACK_AB_MERGE_C R217, RZ, R217, RZ ;  /* 0x000000d9ffd9723e */ /* 0x000fe200048060ff */
[----:B------:R-:W-:Y:S01]  /*ccc0*/  FMUL R213, R213, UR32 ;  /* 0x00000020d5d57c20 */ /* 0x000fe20008400000 */
[----:B0-----:R-:W-:Y:S01]  /*ccd0*/  F2FP.SATFINITE.E5M2.F32.PACK_AB_MERGE_C R29, RZ, R216, RZ ;  /* 0x000000d8ff1d723e */ /* 0x001fe200048060ff */
[----:B------:R-:W-:Y:S01]  /*cce0*/  @!P3 STG.E.U8 desc[UR20][R26.64+0x10], R31 ;  /* 0x0000101f1a00b986 */ /* 0x000fe2000c101114 */
[----:B------:R-:W-:-:S02]  /*ccf0*/  F2FP.SATFINITE.E5M2.F32.PACK_AB_MERGE_C R215, RZ, R215, RZ ;  /* 0x000000d7ffd7723e */ /* 0x000fc400048060ff */
[C---:B------:R-:W-:Y:S01]  /*cd00*/  ISETP.LT.OR P3, PT, R34.reuse, 0x19, !P0 ;  /* 0x000000192200780c */ /* 0x040fe20004761670 */
[----:B------:R-:W-:Y:S01]  /*cd10*/  @!P4 STG.E.U8 desc[UR20][R26.64+0x11], R217 ;  /* 0x000011d91a00c986 */ /* 0x000fe2000c101114 */
[----:B------:R-:W-:-:S03]  /*cd20*/  ISETP.LT.OR P4, PT, R34, 0x1a, !P0 ;  /* 0x0000001a2200780c */ /* 0x000fc60004781670 */
[----:B------:R0:W-:Y:S01]  /*cd30*/  @!P5 STG.E.U8 desc[UR20][R24.64+0x18], R29 ;  /* 0x0000181d1800d986 */ /* 0x0001e2000c101114 */
[----:B------:R-:W-:Y:S01]  /*cd40*/  ISETP.LT.OR P5, PT, R34, 0x21, !P1 ;  /* 0x000000212200780c */ /* 0x000fe20004fa1670 */
[----:B------:R-:W-:Y:S02]  /*cd50*/  FMUL R212, R212, UR32 ;  /* 0x00000020d4d47c20 */ /* 0x000fe40008400000 */
[----:B------:R-:W-:Y:S01]  /*cd60*/  @!P6 STG.E.U8 desc[UR20][R24.64+0x19], R215 ;  /* 0x000019d71800e986 */ /* 0x000fe2000c101114 */
[----:B------:R-:W-:Y:S01]  /*cd70*/  ISETP.LT.OR P6, PT, R34, 0x22, !P1 ;  /* 0x000000222200780c */ /* 0x000fe20004fc1670 */
[----:B------:R-:W-:Y:S01]  /*cd80*/  FMUL R211, R211, UR32 ;  /* 0x00000020d3d37c20 */ /* 0x000fe20008400000 */
[----:B------:R-:W-:Y:S01]  /*cd90*/  F2FP.SATFINITE.E5M2.F32.PACK_AB_MERGE_C R33, RZ, R214, RZ ;  /* 0x000000d6ff21723e */ /* 0x000fe200048060ff */
[----:B------:R-:W-:Y:S01]  /*cda0*/  FMUL R210, R210, UR32 ;  /* 0x00000020d2d27c20 */ /* 0x000fe20008400000 */
[----:B------:R-:W-:Y:S01]  /*cdb0*/  F2FP.SATFINITE.E5M2.F32.PACK_AB_MERGE_C R213, RZ, R213, RZ ;  /* 0x000000d5ffd5723e */ /* 0x000fe200048060ff */
[----:B------:R-:W-:Y:S01]  /*cdc0*/  FMUL R209, R209, UR32 ;  /* 0x00000020d1d17c20 */ /* 0x000fe20008400000 */
        /* <DEDUP_REMOVED lines=8> */
[----:B------:R-:W-:-:S03]  /*ce50*/  ISETP.LT.OR P5, PT, R34, 0x29, !P1 ;  /* 0x000000292200780c */ /* 0x000fc60004fa1670 */
        /* <DEDUP_REMOVED lines=240> */
[----:B------:R1:W-:Y:S01]  /*dd60*/  @!P6 STG.E.U8 desc[UR20][R24.64+0x99], R23 ;  /* 0x000099171800e986 */ /* 0x0003e2000c101114 */
        /* <DEDUP_REMOVED lines=11> */
[----:B------:R0:W-:Y:S01]  /*de20*/  @!P4 STG.E.U8 desc[UR20][R26.64+0x99], R21 ;  /* 0x000099151a00c986 */ /* 0x0001e2000c101114 */
[----:B------:R-:W-:-:S03]  /*de30*/  ISETP.LT.OR P4, PT, R34, 0xa2, !P0 ;  /* 0x000000a22200780c */ /* 0x000fc60004781670 */
[----:B------:R-:W-:Y:S01]  /*de40*/  @!P5 STG.E.U8 desc[UR20][R24.64+0xa0], R29 ;  /* 0x0000a01d1800d986 */ /* 0x000fe2000c101114 */
[----:B------:R-:W-:-:S03]  /*de50*/  ISETP.LT.OR P5, PT, R34, 0xa9, !P1 ;  /* 0x000000a92200780c */ /* 0x000fc60004fa1670 */
[----:B------:R3:W-:Y:S01]  /*de60*/  @!P6 STG.E.U8 desc[UR20][R24.64+0xa1], R19 ;  /* 0x0000a1131800e986 */ /* 0x0007e2000c101114 */
[----:B------:R-:W-:Y:S01]  /*de70*/  ISETP.LT.OR P6, PT, R34, 0xaa, !P1 ;  /* 0x000000aa2200780c */ /* 0x000fe20004fc1670 */
[----:B------:R-:W-:Y:S01]  /*de80*/  FMUL R15, R15, UR32 ;  /* 0x000000200f0f7c20 */ /* 0x000fe20008400000 */
[----:B-1----:R-:W-:Y:S01]  /*de90*/  F2FP.SATFINITE.E5M2.F32.PACK_AB_MERGE_C R23, RZ, R18, RZ ;  /* 0x00000012ff17723e */ /* 0x002fe200048060ff */
[----:B------:R-:W-:Y:S01]  /*dea0*/  FMUL R14, R14, UR32 ;  /* 0x000000200e0e7c20 */ /* 0x000fe20008400000 */
[----:B------:R-:W-:Y:S01]  /*deb0*/  F2FP.SATFINITE.E5M2.F32.PACK_AB_MERGE_C R17, RZ, R17, RZ ;  /* 0x00000011ff11723e */ /* 0x000fe200048060ff */
[----:B------:R-:W-:Y:S01]  /*dec0*/  FMUL R13, R13, UR32 ;  /* 0x000000200d0d7c20 */ /* 0x000fe20008400000 */
[----:B0-----:R-:W-:Y:S01]  /*ded0*/  F2FP.SATFINITE.E5M2.F32.PACK_AB_MERGE_C R21, RZ, R16, RZ ;  /* 0x00000010ff15723e */ /* 0x001fe200048060ff */
[----:B------:R-:W-:Y:S01]  /*dee0*/  @!P3 STG.E.U8 desc[UR20][R26.64+0xa0], R23 ;  /* 0x0000a0171a00b986 */ /* 0x000fe2000c101114 */
[----:B------:R-:W-:Y:S02]  /*def0*/  F2FP.SATFINITE.E5M2.F32.PACK_AB_MERGE_C R15, RZ, R15, RZ ;  /* 0x0000000fff0f723e */ /* 0x000fe400048060ff */
[C---:B------:R-:W-:Y:S01]  /*df00*/  ISETP.LT.OR P3, PT, R34.reuse, 0xa9, !P0 ;  /* 0x000000a92200780c */ /* 0x040fe20004761670 */
[----:B------:R-:W-:Y:S01]  /*df10*/  @!P4 STG.E.U8 desc[UR20][R26.64+0xa1], R17 ;  /* 0x0000a1111a00c986 */ /* 0x000fe2000c101114 */
[----:B------:R-:W-:-:S03]  /*df20*/  ISETP.LT.OR P4, PT, R34, 0xaa, !P0 ;  /* 0x000000aa2200780c */ /* 0x000fc60004781670 */
[----:B------:R-:W-:Y:S01]  /*df30*/  @!P5 STG.E.U8 desc[UR20][R24.64+0xa8], R21 ;  /* 0x0000a8151800d986 */ /* 0x000fe2000c101114 */
[----:B------:R-:W-:Y:S01]  /*df40*/  ISETP.LT.OR P5, PT, R34, 0xb1, !P1 ;  /* 0x000000b12200780c */ /* 0x000fe20004fa1670 */
[----:B------:R-:W-:Y:S02]  /*df50*/  FMUL R12, R12, UR32 ;  /* 0x000000200c0c7c20 */ /* 0x000fe40008400000 */
[----:B------:R0:W-:Y:S01]  /*df60*/  @!P6 STG.E.U8 desc[UR20][R24.64+0xa9], R15 ;  /* 0x0000a90f1800e986 */ /* 0x0001e2000c101114 */
[----:B------:R-:W-:Y:S01]  /*df70*/  ISETP.LT.OR P6, PT, R34, 0xb2, !P1 ;  /* 0x000000b22200780c */ /* 0x000fe20004fc1670 */
[----:B------:R-:W-:Y:S01]  /*df80*/  FMUL R11, R11, UR32 ;  /* 0x000000200b0b7c20 */ /* 0x000fe20008400000 */
[----:B---3--:R-:W-:Y:S01]  /*df90*/  F2FP.SATFINITE.E5M2.F32.PACK_AB_MERGE_C R19, RZ, R14, RZ ;  /* 0x0000000eff13723e */ /* 0x008fe200048060ff */
[----:B------:R-:W3:Y:S01]  /*dfa0*/  LDL.LU R223, [R1+0x18] ;  /* 0x0000180001df7983 */ /* 0x000ee20000300800 */
[----:B------:R-:W-:Y:S02]  /*dfb0*/  F2FP.SATFINITE.E5M2.F32.PACK_AB_MERGE_C R13, RZ, R13, RZ ;  /* 0x0000000dff0d723e */ /* 0x000fe400048060ff */
[----:B------:R-:W-:Y:S01]  /*dfc0*/  F2FP.SATFINITE.E5M2.F32.PACK_AB_MERGE_C R11, RZ, R11, RZ ;  /* 0x0000000bff0b723e */ /* 0x000fe200048060ff */
[----:B------:R-:W-:Y:S01]  /*dfd0*/  @!P3 STG.E.U8 desc[UR20][R26.64+0xa8], R19 ;  /* 0x0000a8131a00b986 */ /* 0x000fe2000c101114 */
[----:B0-----:R-:W-:-:S03]  /*dfe0*/  F2FP.SATFINITE.E5M2.F32.PACK_AB_MERGE_C R15, RZ, R12, RZ ;  /* 0x0000000cff0f723e */ /* 0x001fc600048060ff */
[----:B------:R0:W-:Y:S01]  /*dff0*/  @!P4 STG.E.U8 desc[UR20][R26.64+0xa9], R13 ;  /* 0x0000a90d1a00c986 */ /* 0x0001e2000c101114 */
[C---:B------:R-:W-:Y:S02]  /*e000*/  ISETP.LT.OR P3, PT, R34.reuse, 0xb1, !P0 ;  /* 0x000000b12200780c */ /* 0x040fe40004761670 */
[C---:B------:R-:W-:Y:S01]  /*e010*/  ISETP.LT.OR P4, PT, R34.reuse, 0xb2, !P0 ;  /* 0x000000b22200780c */ /* 0x040fe20004781670 */
[----:B------:R-:W-:Y:S01]  /*e020*/  @!P5 STG.E.U8 desc[UR20][R24.64+0xb0], R15 ;  /* 0x0000b00f1800d986 */ /* 0x000fe2000c101114 */
[----:B------:R-:W-:Y:S01]  /*e030*/  ISETP.LT.OR P5, PT, R34, 0xb9, !P1 ;  /* 0x000000b92200780c */ /* 0x000fe20004fa1670 */
[----:B------:R-:W-:Y:S01]  /*e040*/  FMUL R10, R10, UR32 ;  /* 0x000000200a0a7c20 */ /* 0x000fe20008400000 */
[----:B------:R-:W-:Y:S01]  /*e050*/  FMUL R9, R9, UR32 ;  /* 0x0000002009097c20 */ /* 0x000fe20008400000 */
[----:B------:R-:W3:Y:S01]  /*e060*/  LDL.LU R222, [R1+0x14] ;  /* 0x0000140001de7983 */ /* 0x000ee20000300800 */
[----:B------:R-:W-:-:S03]  /*e070*/  FMUL R8, R8, UR32 ;  /* 0x0000002008087c20 */ /* 0x000fc60008400000 */
[----:B------:R-:W3:Y:S01]  /*e080*/  LDL.LU R220, [R1+0x10] ;  /* 0x0000100001dc7983 */ /* 0x000ee20000300800 */
[----:B------:R-:W-:-:S03]  /*e090*/  F2FP.SATFINITE.E5M2.F32.PACK_AB_MERGE_C R17, RZ, R10, RZ ;  /* 0x0000000aff11723e */ /* 0x000fc600048060ff */
[----:B------:R-:W3:Y:S01]  /*e0a0*/  LDL.LU R221, [R1+0xc] ;  /* 0x00000c0001dd7983 */ /* 0x000ee20000300800 */
[----:B------:R-:W-:Y:S01]  /*e0b0*/  F2FP.SATFINITE.E5M2.F32.PACK_AB_MERGE_C R9, RZ, R9, RZ ;  /* 0x00000009ff09723e */ /* 0x000fe200048060ff */
[----:B------:R-:W-:Y:S01]  /*e0c0*/  FMUL R7, R7, UR32 ;  /* 0x0000002007077c20 */ /* 0x000fe20008400000 */
[----:B0-----:R-:W-:Y:S01]  /*e0d0*/  F2FP.SATFINITE.E5M2.F32.PACK_AB_MERGE_C R13, RZ, R8, RZ ;  /* 0x00000008ff0d723e */ /* 0x001fe200048060ff */
[----:B------:R0:W-:Y:S01]  /*e0e0*/  @!P6 STG.E.U8 desc[UR20][R24.64+0xb1], R11 ;  /* 0x0000b10b1800e986 */ /* 0x0001e2000c101114 */
[----:B------:R-:W-:Y:S01]  /*e0f0*/  ISETP.LT.OR P6, PT, R34, 0xba, !P1 ;  /* 0x000000ba2200780c */ /* 0x000fe20004fc1670 */
[----:B-----5:R-:W-:Y:S01]  /*e100*/  FMUL R2, R2, UR32 ;  /* 0x0000002002027c20 */ /* 0x020fe20008400000 */
[----:B------:R-:W-:Y:S01]  /*e110*/  F2FP.SATFINITE.E5M2.F32.PACK_AB_MERGE_C R7, RZ, R7, RZ ;  /* 0x00000007ff07723e */ /* 0x000fe200048060ff */
[----:B------:R-:W-:Y:S01]  /*e120*/  @!P3 STG.E.U8 desc[UR20][R26.64+0xb0], R17 ;  /* 0x0000b0111a00b986 */ /* 0x000fe2000c101114 */
[----:B------:R-:W-:Y:S01]  /*e130*/  FMUL R3, R3, UR32 ;  /* 0x0000002003037c20 */ /* 0x000fe20008400000 */
[----:B------:R-:W-:Y:S01]  /*e140*/  FMUL R4, R4, UR32 ;  /* 0x0000002004047c20 */ /* 0x000fe20008400000 */
[C---:B------:R-:W-:Y:S01]  /*e150*/  ISETP.LT.OR P3, PT, R34.reuse, 0xb9, !P0 ;  /* 0x000000b92200780c */ /* 0x040fe20004761670 */
[----:B------:R1:W-:Y:S01]  /*e160*/  @!P4 STG.E.U8 desc[UR20][R26.64+0xb1], R9 ;  /* 0x0000b1091a00c986 */ /* 0x0003e2000c101114 */
[----:B------:R-:W-:Y:S01]  /*e170*/  ISETP.LT.OR P4, PT, R34, 0xba, !P0 ;  /* 0x000000ba2200780c */ /* 0x000fe20004781670 */
[----:B------:R-:W-:Y:S01]  /*e180*/  FMUL R6, R6, UR32 ;  /* 0x0000002006067c20 */ /* 0x000fe20008400000 */
[----:B------:R-:W-:Y:S01]  /*e190*/  FMUL R5, R5, UR32 ;  /* 0x0000002005057c20 */ /* 0x000fe20008400000 */
[----:B------:R2:W-:Y:S01]  /*e1a0*/  @!P5 STG.E.U8 desc[UR20][R24.64+0xb8], R13 ;  /* 0x0000b80d1800d986 */ /* 0x0005e2000c101114 */
[----:B------:R-:W-:Y:S01]  /*e1b0*/  ISETP.LT.OR P5, PT, R34, 0xc1, !P1 ;  /* 0x000000c12200780c */ /* 0x000fe20004fa1670 */
[----:B------:R-:W-:Y:S01]  /*e1c0*/  FMUL R0, R0, UR32 ;  /* 0x0000002000007c20 */ /* 0x000fe20008400000 */
[----:B0-----:R-:W-:Y:S01]  /*e1d0*/  F2FP.SATFINITE.E5M2.F32.PACK_AB_MERGE_C R11, RZ, R6, RZ ;  /* 0x00000006ff0b723e */ /* 0x001fe200048060ff */
[----:B------:R-:W3:Y:S01]  /*e1e0*/  LDL.LU R225, [R1+0x1c] ;  /* 0x00001c0001e17983 */ /* 0x000ee20000300800 */
[----:B------:R-:W-:-:S03]  /*e1f0*/  F2FP.SATFINITE.E5M2.F32.PACK_AB_MERGE_C R5, RZ, R5, RZ ;  /* 0x00000005ff05723e */ /* 0x000fc600048060ff */
[----:B------:R0:W-:Y:S01]  /*e200*/  @!P6 STG.E.U8 desc[UR20][R24.64+0xb9], R7 ;  /* 0x0000b9071800e986 */ /* 0x0001e2000c101114 */
[----:B-1----:R-:W-:Y:S01]  /*e210*/  F2FP.SATFINITE.E5M2.F32.PACK_AB_MERGE_C R9, RZ, R4, RZ ;  /* 0x00000004ff09723e */ /* 0x002fe200048060ff */
[----:B------:R-:W-:Y:S01]  /*e220*/  FMUL R4, R227, UR32 ;  /* 0x00000020e3047c20 */ /* 0x000fe20008400000 */
[----:B------:R-:W-:Y:S01]  /*e230*/  ISETP.LT.OR P6, PT, R34, 0xc2, !P1 ;  /* 0x000000c22200780c */ /* 0x000fe20004fc1670 */
[----:B------:R-:W-:Y:S01]  /*e240*/  @!P3 STG.E.U8 desc[UR20][R26.64+0xb8], R11 ;  /* 0x0000b80b1a00b986 */ /* 0x000fe2000c101114 */
[----:B--2---:R-:W-:Y:S01]  /*e250*/  F2FP.SATFINITE.E5M2.F32.PACK_AB_MERGE_C R13, RZ, R2, RZ ;  /* 0x00000002ff0d723e */ /* 0x004fe200048060ff */
[----:B----4-:R-:W-:Y:S01]  /*e260*/  FMUL R2, R224, UR32 ;  /* 0x00000020e0027c20 */ /* 0x010fe20008400000 */
[----:B------:R-:W-:Y:S01]  /*e270*/  ISETP.LT.OR P3, PT, R34, 0xc1, !P0 ;  /* 0x000000c12200780c */ /* 0x000fe20004761670 */
[----:B------:R-:W2:Y:S01]  /*e280*/  LDL.LU R224, [R1+0x20] ;  /* 0x0000200001e07983 */ /* 0x000ea20000300800 */
[----:B0-----:R-:W-:Y:S01]  /*e290*/  F2FP.SATFINITE.E5M2.F32.PACK_AB_MERGE_C R7, RZ, R3, RZ ;  /* 0x00000003ff07723e */ /* 0x001fe200048060ff */
[----:B------:R-:W-:-:S02]  /*e2a0*/  FMUL R3, R226, UR32 ;  /* 0x00000020e2037c20 */ /* 0x000fc40008400000 */
[----:B------:R0:W-:Y:S01]  /*e2b0*/  @!P4 STG.E.U8 desc[UR20][R26.64+0xb9], R5 ;  /* 0x0000b9051a00c986 */ /* 0x0001e2000c101114 */
[----:B------:R-:W-:-:S03]  /*e2c0*/  ISETP.LT.OR P4, PT, R34, 0xc2, !P0 ;  /* 0x000000c22200780c */ /* 0x000fc60004781670 */
[----:B------:R-:W4:Y:S04]  /*e2d0*/  LDL.LU R226, [R1+0x24] ;  /* 0x0000240001e27983 */ /* 0x000f280000300800 */
[----:B------:R-:W4:Y:S04]  /*e2e0*/  LDL.LU R227, [R1+0x28] ;  /* 0x0000280001e37983 */ /* 0x000f280000300800 */
[----:B------:R-:W-:Y:S01]  /*e2f0*/  @!P5 STG.E.U8 desc[UR20][R24.64+0xc0], R9 ;  /* 0x0000c0091800d986 */ /* 0x000fe2000c101114 */
[C---:B------:R-:W-:Y:S02]  /*e300*/  ISETP.LT.OR P5, PT, R34.reuse, 0xc9, !P1 ;  /* 0x000000c92200780c */ /* 0x040fe40004fa1670 */
[----:B0-----:R-:W-:Y:S01]  /*e310*/  F2FP.SATFINITE.E5M2.F32.PACK_AB_MERGE_C R5, RZ, R0, RZ ;  /* 0x00000000ff05723e */ /* 0x001fe200048060ff */
[----:B------:R0:W-:Y:S01]  /*e320*/  @!P6 STG.E.U8 desc[UR20][R24.64+0xc1], R7 ;  /* 0x0000c1071800e986 */ /* 0x0001e2000c101114 */
[----:B------:R-:W-:-:S03]  /*e330*/  ISETP.LT.OR P6, PT, R34, 0xca, !P1 ;  /* 0x000000ca2200780c */ /* 0x000fc60004fc1670 */
[----:B------:R-:W-:Y:S01]  /*e340*/  @!P3 STG.E.U8 desc[UR20][R26.64+0xc0], R13 ;  /* 0x0000c00d1a00b986 */ /* 0x000fe2000c101114 */
[----:B------:R-:W-:-:S03]  /*e350*/  ISETP.LT.OR P3, PT, R34, 0xc9, !P0 ;  /* 0x000000c92200780c */ /* 0x000fc60004761670 */
[----:B------:R1:W-:Y:S01]  /*e360*/  @!P4 STG.E.U8 desc[UR20][R26.64+0xc1], R5 ;  /* 0x0000c1051a00c986 */ /* 0x0003e2000c101114 */
[----:B0-----:R-:W-:Y:S02]  /*e370*/  F2FP.SATFINITE.E5M2.F32.PACK_AB_MERGE_C R7, RZ, R2, RZ ;  /* 0x00000002ff07723e */ /* 0x001fe400048060ff */
[----:B------:R-:W-:-:S03]  /*e380*/  ISETP.LT.OR P4, PT, R34, 0xca, !P0 ;  /* 0x000000ca2200780c */ /* 0x000fc60004781670 */
[----:B------:R0:W-:Y:S01]  /*e390*/  @!P5 STG.E.U8 desc[UR20][R24.64+0xc8], R7 ;  /* 0x0000c8071800d986 */ /* 0x0001e2000c101114 */
[----:B------:R-:W-:Y:S02]  /*e3a0*/  ISETP.LT.OR P5, PT, R34, 0xd1, !P1 ;  /* 0x000000d12200780c */ /* 0x000fe40004fa1670 */
[----:B------:R-:W-:Y:S02]  /*e3b0*/  F2FP.SATFINITE.E5M2.F32.PACK_AB_MERGE_C R9, RZ, R3, RZ ;  /* 0x00000003ff09723e */ /* 0x000fe400048060ff */
[----:B------:R-:W-:-:S03]  /*e3c0*/  F2FP.SATFINITE.E5M2.F32.PACK_AB_MERGE_C R11, RZ, R4, RZ ;  /* 0x00000004ff0b723e */ /* 0x000fc600048060ff */
[----:B------:R0:W-:Y:S04]  /*e3d0*/  @!P6 STG.E.U8 desc[UR20][R24.64+0xc9], R9 ;  /* 0x0000c9091800e986 */ /* 0x0001e8000c101114 */
[----:B------:R-:W-:Y:S01]  /*e3e0*/  @!P3 STG.E.U8 desc[UR20][R26.64+0xc8], R11 ;  /* 0x0000c80b1a00b986 */ /* 0x000fe2000c101114 */
[----:B---3--:R-:W-:Y:S01]  /*e3f0*/  FMUL R2, R220, UR32 ;  /* 0x00000020dc027c20 */ /* 0x008fe20008400000 */
[----:B------:R-:W-:Y:S02]  /*e400*/  FMUL R0, R221, UR32 ;  /* 0x00000020dd007c20 */ /* 0x000fe40008400000 */
[----:B------:R-:W3:Y:S03]  /*e410*/  LDL.LU R221, [R1+0x2c] ;  /* 0x00002c0001dd7983 */ /* 0x000ee60000300800 */
[----:B-1----:R-:W-:Y:S01]  /*e420*/  F2FP.SATFINITE.E5M2.F32.PACK_AB_MERGE_C R5, RZ, R0, RZ ;  /* 0x00000000ff05723e */ /* 0x002fe200048060ff */
[----:B------:R-:W3:Y:S01]  /*e430*/  LDL.LU R220, [R1+0x30] ;  /* 0x0000300001dc7983 */ /* 0x000ee20000300800 */
[----:B------:R-:W-:Y:S01]  /*e440*/  FMUL R0, R223, UR32 ;  /* 0x00000020df007c20 */ /* 0x000fe20008400000 */
[----:B------:R-:W-:Y:S01]  /*e450*/  FMUL R3, R222, UR32 ;  /* 0x00000020de037c20 */ /* 0x000fe20008400000 */
[----:B0-----:R-:W-:Y:S01]  /*e460*/  F2FP.SATFINITE.E5M2.F32.PACK_AB_MERGE_C R7, RZ, R2, RZ ;  /* 0x00000002ff07723e */ /* 0x001fe200048060ff */
[----:B------:R-:W3:Y:S02]  /*e470*/  LDL.LU R222, [R1+0x34] ;  /* 0x0000340001de7983 */ /* 0x000ee40000300800 */
[----:B------:R-:W-:-:S02]  /*e480*/  F2FP.SATFINITE.E5M2.F32.PACK_AB_MERGE_C R13, RZ, R0, RZ ;  /* 0x00000000ff0d723e */ /* 0x000fc400048060ff */
[----:B------:R-:W3:Y:S01]  /*e490*/  LDL.LU R223, [R1+0x38] ;  /* 0x0000380001df7983 */ /* 0x000ee20000300800 */
[----:B------:R-:W-:Y:S01]  /*e4a0*/  F2FP.SATFINITE.E5M2.F32.PACK_AB_MERGE_C R9, RZ, R3, RZ ;  /* 0x00000003ff09723e */ /* 0x000fe200048060ff */
[----:B------:R-:W-:Y:S02]  /*e4b0*/  FMUL R2, R225, UR32 ;  /* 0x00000020e1027c20 */ /* 0x000fe40008400000 */
[----:B------:R-:W3:Y:S04]  /*e4c0*/  LDL.LU R225, [R1+0x3c] ;  /* 0x00003c0001e17983 */ /* 0x000ee80000300800 */
[----:B------:R-:W-:Y:S01]  /*e4d0*/  @!P4 STG.E.U8 desc[UR20][R26.64+0xc9], R5 ;  /* 0x0000c9051a00c986 */ /* 0x000fe2000c101114 */
[----:B--2---:R-:W-:-:S03]  /*e4e0*/  FMUL R0, R224, UR32 ;  /* 0x00000020e0007c20 */ /* 0x004fc60008400000 */
[----:B------:R0:W-:Y:S04]  /*e4f0*/  @!P5 STG.E.U8 desc[UR20][R24.64+0xd0], R7 ;  /* 0x0000d0071800d986 */ /* 0x0001e8000c101114 */
[----:B------:R-:W2:Y:S01]  /*e500*/  LDL.LU R224, [R1+0x40] ;  /* 0x0000400001e07983 */ /* 0x000ea20000300800 */
[----:B----4-:R-:W-:-:S03]  /*e510*/  FMUL R3, R226, UR32 ;  /* 0x00000020e2037c20 */ /* 0x010fc60008400000 */
[----:B------:R-:W4:Y:S01]  /*e520*/  LDL.LU R226, [R1+0x44] ;  /* 0x0000440001e27983 */ /* 0x000f220000300800 */
[----:B0-----:R-:W-:Y:S01]  /*e530*/  F2FP.SATFINITE.E5M2.F32.PACK_AB_MERGE_C R7, RZ, R0, RZ ;  /* 0x00000000ff07723e */ /* 0x001fe200048060ff */
[----:B------:R-:W-:Y:S02]  /*e540*/  FMUL R0, R227, UR32 ;  /* 0x00000020e3007c20 */ /* 0x000fe40008400000 */
[----:B------:R-:W4:Y:S01]  /*e550*/  LDL.LU R227, [R1+0x48] ;  /* 0x0000480001e37983 */ /* 0x000f220000300800 */
[C---:B------:R-:W-:Y:S02]  /*e560*/  ISETP.LT.OR P6, PT, R34.reuse, 0xd2, !P1 ;  /* 0x000000d22200780c */ /* 0x040fe40004fc1670 */
[C---:B------:R-:W-:Y:S01]  /*e570*/  ISETP.LT.OR P4, PT, R34.reuse, 0xd2, !P0 ;  /* 0x000000d22200780c */ /* 0x040fe20004781670 */
[----:B------:R-:W4:Y:S01]  /*e580*/  LDL.LU R219, [R1+0x4c] ;  /* 0x00004c0001db7983 */ /* 0x000f220000300800 */
[----:B------:R-:W-:Y:S02]  /*e590*/  F2FP.SATFINITE.E5M2.F32.PACK_AB_MERGE_C R5, RZ, R2, RZ ;  /* 0x00000002ff05723e */ /* 0x000fe400048060ff */
[----:B------:R-:W-:-:S02]  /*e5a0*/  ISETP.LT.OR P3, PT, R34, 0xd1, !P0 ;  /* 0x000000d12200780c */ /* 0x000fc40004761670 */
[----:B------:R-:W-:Y:S02]  /*e5b0*/  ISETP.LT.OR P5, PT, R34, 0xd9, !P1 ;  /* 0x000000d92200780c */ /* 0x000fe40004fa1670 */
[----:B------:R-:W-:-:S03]  /*e5c0*/  F2FP.SATFINITE.E5M2.F32.PACK_AB_MERGE_C R11, RZ, R0, RZ ;  /* 0x00000000ff0b723e */ /* 0x000fc600048060ff */
[----:B------:R0:W-:Y:S01]  /*e5d0*/  @!P6 STG.E.U8 desc[UR20][R24.64+0xd1], R9 ;  /* 0x0000d1091800e986 */ /* 0x0001e2000c101114 */
[----:B------:R-:W-:-:S03]  /*e5e0*/  ISETP.LT.OR P6, PT, R34, 0xda, !P1 ;  /* 0x000000da2200780c */ /* 0x000fc60004fc1670 */
[----:B------:R1:W-:Y:S01]  /*e5f0*/  @!P4 STG.E.U8 desc[UR20][R26.64+0xd1], R5 ;  /* 0x0000d1051a00c986 */ /* 0x0003e2000c101114 */
[----:B------:R-:W-:-:S03]  /*e600*/  ISETP.LT.OR P4, PT, R34, 0xda, !P0 ;  /* 0x000000da2200780c */ /* 0x000fc60004781670 */
[----:B------:R-:W-:Y:S01]  /*e610*/  @!P3 STG.E.U8 desc[UR20][R26.64+0xd0], R13 ;  /* 0x0000d00d1a00b986 */ /* 0x000fe2000c101114 */
[----:B0-----:R-:W-:-:S03]  /*e620*/  F2FP.SATFINITE.E5M2.F32.PACK_AB_MERGE_C R9, RZ, R3, RZ ;  /* 0x00000003ff09723e */ /* 0x001fc600048060ff */
[----:B------:R0:W-:Y:S04]  /*e630*/  @!P5 STG.E.U8 desc[UR20][R24.64+0xd8], R7 ;  /* 0x0000d8071800d986 */ /* 0x0001e8000c101114 */
[----:B------:R0:W-:Y:S01]  /*e640*/  @!P6 STG.E.U8 desc[UR20][R24.64+0xd9], R9 ;  /* 0x0000d9091800e986 */ /* 0x0001e2000c101114 */
[----:B---3--:R-:W-:-:S03]  /*e650*/  FMUL R0, R221, UR32 ;  /* 0x00000020dd007c20 */ /* 0x008fc60008400000 */
[----:B------:R-:W3:Y:S01]  /*e660*/  LDL.LU R221, [R1+0x50] ;  /* 0x0000500001dd7983 */ /* 0x000ee20000300800 */
[----:B------:R-:W-:-:S03]  /*e670*/  FMUL R2, R220, UR32 ;  /* 0x00000020dc027c20 */ /* 0x000fc60008400000 */
[----:B------:R-:W3:Y:S01]  /*e680*/  LDL.LU R220, [R1+0x54] ;  /* 0x0000540001dc7983 */ /* 0x000ee20000300800 */
[----:B-1----:R-:W-:Y:S01]  /*e690*/  F2FP.SATFINITE.E5M2.F32.PACK_AB_MERGE_C R5, RZ, R0, RZ ;  /* 0x00000000ff05723e */ /* 0x002fe200048060ff */
[----:B------:R-:W-:Y:S02]  /*e6a0*/  FMUL R3, R222, UR32 ;  /* 0x00000020de037c20 */ /* 0x000fe40008400000 */
[----:B------:R-:W3:Y:S01]  /*e6b0*/  LDL.LU R222, [R1+0x58] ;  /* 0x0000580001de7983 */ /* 0x000ee20000300800 */
[----:B0-----:R-:W-:Y:S01]  /*e6c0*/  F2FP.SATFINITE.E5M2.F32.PACK_AB_MERGE_C R7, RZ, R2, RZ ;  /* 0x00000002ff07723e */ /* 0x001fe200048060ff */
[----:B------:R-:W-:Y:S01]  /*e6d0*/  FMUL R4, R223, UR32 ;  /* 0x00000020df047c20 */ /* 0x000fe20008400000 */
[----:B------:R-:W-:Y:S01]  /*e6e0*/  F2FP.SATFINITE.E5M2.F32.PACK_AB_MERGE_C R9, RZ, R3, RZ ;  /* 0x00000003ff09723e */ /* 0x000fe200048060ff */
[----:B------:R-:W3:Y:S01]  /*e6f0*/  LDL.LU R223, [R1+0x5c] ;  /* 0x00005c0001df7983 */ /* 0x000ee20000300800 */
[----:B------:R-:W-:-:S03]  /*e700*/  FMUL R0, R225, UR32 ;  /* 0x00000020e1007c20 */ /* 0x000fc60008400000 */
[----:B------:R0:W-:Y:S04]  /*e710*/  @!P4 STG.E.U8 desc[UR20][R26.64+0xd9], R5 ;  /* 0x0000d9051a00c986 */ /* 0x0001e8000c101114 */
[----:B------:R-:W3:Y:S01]  /*e720*/  LDL.LU R225, [R1+0x60] ;  /* 0x0000600001e17983 */ /* 0x000ee20000300800 */
[----:B0-----:R-:W-:Y:S01]  /*e730*/  F2FP.SATFINITE.E5M2.F32.PACK_AB_MERGE_C R5, RZ, R0, RZ ;  /* 0x00000000ff05723e */ /* 0x001fe200048060ff */
[----:B--2---:R-:W-:Y:S02]  /*e740*/  FMUL R2, R224, UR32 ;  /* 0x00000020e0027c20 */ /* 0x004fe40008400000 */
[----:B------:R-:W2:Y:S01]  /*e750*/  LDL.LU R224, [R1+0x64] ;  /* 0x0000640001e07983 */ /* 0x000ea20000300800 */
[----:B----4-:R-:W-:-:S03]  /*e760*/  FMUL R3, R226, UR32 ;  /* 0x00000020e2037c20 */ /* 0x010fc60008400000 */
[----:B------:R-:W4:Y:S01]  /*e770*/  LDL.LU R226, [R1+0x68] ;  /* 0x0000680001e27983 */ /* 0x000f220000300800 */
[----:B------:R-:W-:-:S03]  /*e780*/  FMUL R0, R227, UR32 ;  /* 0x00000020e3007c20 */ /* 0x000fc60008400000 */
[----:B------:R-:W4:Y:S01]  /*e790*/  LDL.LU R227, [R1+0x6c] ;  /* 0x00006c0001e37983 */ /* 0x000f220000300800 */
[C---:B------:R-:W-:Y:S02]  /*e7a0*/  ISETP.LT.OR P3, PT, R34.reuse, 0xd9, !P0 ;  /* 0x000000d92200780c */ /* 0x040fe40004761670 */
[C---:B------:R-:W-:Y:S02]  /*e7b0*/  ISETP.LT.OR P5, PT, R34.reuse, 0xe1, !P1 ;  /* 0x000000e12200780c */ /* 0x040fe40004fa1670 */
[C---:B------:R-:W-:Y:S02]  /*e7c0*/  ISETP.LT.OR P6, PT, R34.reuse, 0xe2, !P1 ;  /* 0x000000e22200780c */ /* 0x040fe40004fc1670 */
[----:B------:R-:W-:-:S07]  /*e7d0*/  ISETP.LT.OR P4, PT, R34, 0xe2, !P0 ;  /* 0x000000e22200780c */ /* 0x000fce0004781670 */
[----:B------:R-:W-:Y:S01]  /*e7e0*/  @!P3 STG.E.U8 desc[UR20][R26.64+0xd8], R11 ;  /* 0x0000d80b1a00b986 */ /* 0x000fe2000c101114 */
[----:B------:R-:W-:-:S03]  /*e7f0*/  ISETP.LT.OR P3, PT, R34, 0xe1, !P0 ;  /* 0x000000e12200780c */ /* 0x000fc60004761670 */
[----:B------:R0:W-:Y:S01]  /*e800*/  @!P5 STG.E.U8 desc[UR20][R24.64+0xe0], R7 ;  /* 0x0000e0071800d986 */ /* 0x0001e2000c101114 */
[----:B------:R-:W-:-:S03]  /*e810*/  ISETP.LT.OR P5, PT, R34, 0xe9, !P1 ;  /* 0x000000e92200780c */ /* 0x000fc60004fa1670 */
[----:B------:R1:W-:Y:S01]  /*e820*/  @!P6 STG.E.U8 desc[UR20][R24.64+0xe1], R9 ;  /* 0x0000e1091800e986 */ /* 0x0003e2000c101114 */
[----:B------:R-:W-:Y:S02]  /*e830*/  ISETP.LT.OR P6, PT, R34, 0xea, !P1 ;  /* 0x000000ea2200780c */ /* 0x000fe40004fc1670 */
[----:B------:R-:W-:Y:S01]  /*e840*/  F2FP.SATFINITE.E5M2.F32.PACK_AB_MERGE_C R13, RZ, R4, RZ ;  /* 0x00000004ff0d723e */ /* 0x000fe200048060ff */
[----:B------:R1:W-:Y:S01]  /*e850*/  @!P4 STG.E.U8 desc[UR20][R26.64+0xe1], R5 ;  /* 0x0000e1051a00c986 */ /* 0x0003e2000c101114 */
[----:B0-----:R-:W-:-:S03]  /*e860*/  F2FP.SATFINITE.E5M2.F32.PACK_AB_MERGE_C R7, RZ, R2, RZ ;  /* 0x00000002ff07723e */ /* 0x001fc600048060ff */
[----:B------:R-:W-:Y:S01]  /*e870*/  @!P3 STG.E.U8 desc[UR20][R26.64+0xe0], R13 ;  /* 0x0000e00d1a00b986 */ /* 0x000fe2000c101114 */
[----:B-1----:R-:W-:-:S03]  /*e880*/  F2FP.SATFINITE.E5M2.F32.PACK_AB_MERGE_C R9, RZ, R3, RZ ;  /* 0x00000003ff09723e */ /* 0x002fc600048060ff */
[----:B------:R0:W-:Y:S01]  /*e890*/  @!P5 STG.E.U8 desc[UR20][R24.64+0xe8], R7 ;  /* 0x0000e8071800d986 */ /* 0x0001e2000c101114 */
[C---:B------:R-:W-:Y:S02]  /*e8a0*/  ISETP.LT.OR P3, PT, R34.reuse, 0xe9, !P0 ;  /* 0x000000e92200780c */ /* 0x040fe40004761670 */
[C---:B------:R-:W-:Y:S01]  /*e8b0*/  ISETP.LT.OR P4, PT, R34.reuse, 0xea, !P0 ;  /* 0x000000ea2200780c */ /* 0x040fe20004781670 */
[----:B------:R1:W-:Y:S01]  /*e8c0*/  @!P6 STG.E.U8 desc[UR20][R24.64+0xe9], R9 ;  /* 0x0000e9091800e986 */ /* 0x0003e2000c101114 */
[C---:B------:R-:W-:Y:S01]  /*e8d0*/  ISETP.LT.OR P5, PT, R34.reuse, 0xf1, !P1 ;  /* 0x000000f12200780c */ /* 0x040fe20004fa1670 */
[----:B------:R-:W-:Y:S01]  /*e8e0*/  FMUL R2, R219, UR32 ;  /* 0x00000020db027c20 */ /* 0x000fe20008400000 */
[----:B------:R-:W-:Y:S02]  /*e8f0*/  ISETP.LT.OR P6, PT, R34, 0xf2, !P1 ;  /* 0x000000f22200780c */ /* 0x000fe40004fc1670 */
[----:B------:R-:W-:Y:S02]  /*e900*/  F2FP.SATFINITE.E5M2.F32.PACK_AB_MERGE_C R11, RZ, R0, RZ ;  /* 0x00000000ff0b723e */ /* 0x000fe400048060ff */
[----:B------:R-:W-:-:S03]  /*e910*/  F2FP.SATFINITE.E5M2.F32.PACK_AB_MERGE_C R5, RZ, R2, RZ ;  /* 0x00000002ff05723e */ /* 0x000fc600048060ff */
[----:B------:R-:W-:Y:S01]  /*e920*/  @!P3 STG.E.U8 desc[UR20][R26.64+0xe8], R11 ;  /* 0x0000e80b1a00b986 */ /* 0x000fe2000c101114 */
[----:B------:R-:W-:-:S03]  /*e930*/  ISETP.LT.OR P3, PT, R34, 0xf1, !P0 ;  /* 0x000000f12200780c */ /* 0x000fc60004761670 */
[----:B------:R-:W-:Y:S01]  /*e940*/  @!P4 STG.E.U8 desc[UR20][R26.64+0xe9], R5 ;  /* 0x0000e9051a00c986 */ /* 0x000fe2000c101114 */
[C---:B------:R-:W-:Y:S02]  /*e950*/  ISETP.LT.OR P4, PT, R34.reuse, 0xf9, !P1 ;  /* 0x000000f92200780c */ /* 0x040fe40004f81670 */
[----:B------:R-:W-:Y:S01]  /*e960*/  ISETP.LT.OR P1, PT, R34, 0xfa, !P1 ;  /* 0x000000fa2200780c */ /* 0x000fe20004f21670 */
[----:B---3--:R-:W-:Y:S01]  /*e970*/  FMUL R0, R221, UR32 ;  /* 0x00000020dd007c20 */ /* 0x008fe20008400000 */
[----:B------:R-:W-:-:S04]  /*e980*/  FMUL R3, R220, UR32 ;  /* 0x00000020dc037c20 */ /* 0x000fc80008400000 */
[----:B0-----:R-:W-:Y:S02]  /*e990*/  F2FP.SATFINITE.E5M2.F32.PACK_AB_MERGE_C R7, RZ, R0, RZ ;  /* 0x00000000ff07723e */ /* 0x001fe400048060ff */
[----:B-1----:R-:W-:Y:S01]  /*e9a0*/  F2FP.SATFINITE.E5M2.F32.PACK_AB_MERGE_C R9, RZ, R3, RZ ;  /* 0x00000003ff09723e */ /* 0x002fe200048060ff */
[----:B------:R-:W-:Y:S02]  /*e9b0*/  FMUL R0, R222, UR32 ;  /* 0x00000020de007c20 */ /* 0x000fe40008400000 */
[----:B------:R0:W-:Y:S01]  /*e9c0*/  @!P5 STG.E.U8 desc[UR20][R24.64+0xf0], R7 ;  /* 0x0000f0071800d986 */ /* 0x0001e2000c101114 */
[----:B------:R-:W-:-:S03]  /*e9d0*/  ISETP.LT.OR P5, PT, R34, 0xf2, !P0 ;  /* 0x000000f22200780c */ /* 0x000fc600047a1670 */
[----:B------:R1:W-:Y:S01]  /*e9e0*/  @!P6 STG.E.U8 desc[UR20][R24.64+0xf1], R9 ;  /* 0x0000f1091800e986 */ /* 0x0003e2000c101114 */
[C---:B------:R-:W-:Y:S02]  /*e9f0*/  ISETP.LT.OR P6, PT, R34.reuse, 0xf9, !P0 ;  /* 0x000000f92200780c */ /* 0x040fe400047c1670 */
[----:B------:R-:W-:Y:S01]  /*ea00*/  F2FP.SATFINITE.E5M2.F32.PACK_AB_MERGE_C R13, RZ, R0, RZ ;  /* 0x00000000ff0d723e */ /* 0x000fe200048060ff */
[----:B------:R-:W-:Y:S01]  /*ea10*/  FMUL R0, R223, UR32 ;  /* 0x00000020df007c20 */ /* 0x000fe20008400000 */
[----:B------:R-:W-:Y:S01]  /*ea20*/  ISETP.LT.OR P0, PT, R34, 0xfa, !P0 ;  /* 0x000000fa2200780c */ /* 0x000fe20004701670 */
[----:B------:R-:W-:-:S03]  /*ea30*/  FMUL R2, R225, UR32 ;  /* 0x00000020e1027c20 */ /* 0x000fc60008400000 */
[----:B0-----:R-:W-:Y:S02]  /*ea40*/  F2FP.SATFINITE.E5M2.F32.PACK_AB_MERGE_C R7, RZ, R0, RZ ;  /* 0x00000000ff07723e */ /* 0x001fe400048060ff */
[----:B-1----:R-:W-:Y:S01]  /*ea50*/  F2FP.SATFINITE.E5M2.F32.PACK_AB_MERGE_C R9, RZ, R2, RZ ;  /* 0x00000002ff09723e */ /* 0x002fe200048060ff */
[----:B--2---:R-:W-:Y:S01]  /*ea60*/  FMUL R3, R224, UR32 ;  /* 0x00000020e0037c20 */ /* 0x004fe20008400000 */
[----:B----4-:R-:W-:Y:S01]  /*ea70*/  FMUL R4, R226, UR32 ;  /* 0x00000020e2047c20 */ /* 0x010fe20008400000 */
[----:B------:R-:W-:-:S03]  /*ea80*/  FMUL R5, R227, UR32 ;  /* 0x00000020e3057c20 */ /* 0x000fc60008400000 */
[----:B------:R-:W-:Y:S02]  /*ea90*/  F2FP.SATFINITE.E5M2.F32.PACK_AB_MERGE_C R3, RZ, R3, RZ ;  /* 0x00000003ff03723e */ /* 0x000fe400048060ff */
[----:B------:R-:W-:Y:S02]  /*eaa0*/  F2FP.SATFINITE.E5M2.F32.PACK_AB_MERGE_C R11, RZ, R4, RZ ;  /* 0x00000004ff0b723e */ /* 0x000fe400048060ff */
[----:B------:R-:W-:Y:S01]  /*eab0*/  F2FP.SATFINITE.E5M2.F32.PACK_AB_MERGE_C R5, RZ, R5, RZ ;  /* 0x00000005ff05723e */ /* 0x000fe200048060ff */
[----:B------:R0:W-:Y:S04]  /*eac0*/  @!P3 STG.E.U8 desc[UR20][R26.64+0xf0], R13 ;  /* 0x0000f00d1a00b986 */ /* 0x0001e8000c101114 */
[----:B------:R0:W-:Y:S04]  /*ead0*/  @!P5 STG.E.U8 desc[UR20][R26.64+0xf1], R7 ;  /* 0x0000f1071a00d986 */ /* 0x0001e8000c101114 */
[----:B------:R0:W-:Y:S04]  /*eae0*/  @!P4 STG.E.U8 desc[UR20][R24.64+0xf8], R9 ;  /* 0x0000f8091800c986 */ /* 0x0001e8000c101114 */
[----:B------:R0:W-:Y:S04]  /*eaf0*/  @!P1 STG.E.U8 desc[UR20][R24.64+0xf9], R3 ;  /* 0x0000f90318009986 */ /* 0x0001e8000c101114 */
[----:B------:R0:W-:Y:S04]  /*eb00*/  @!P6 STG.E.U8 desc[UR20][R26.64+0xf8], R11 ;  /* 0x0000f80b1a00e986 */ /* 0x0001e8000c101114 */
[----:B------:R0:W-:Y:S02]  /*eb10*/  @!P0 STG.E.U8 desc[UR20][R26.64+0xf9], R5 ;  /* 0x0000f9051a008986 */ /* 0x0001e4000c101114 */
.L_x_297:
[----:B------:R-:W-:Y:S05]  /*eb20*/  BSYNC B0 ;  /* 0x0000000000007941 */ /* 0x000fea0003800000 */
.L_x_39:
[----:B------:R-:W2:Y:S01]  /*eb30*/  LDL.LU R22, [R1+0x7c] ;  /* 0x00007c0001167983 */ /* 0x000ea20000300800 */
[----:B0----5:R-:W-:Y:S01]  /*eb40*/  IMAD.U32 R3, RZ, RZ, UR12 ;  /* 0x0000000cff037e24 */ /* 0x021fe2000f8e00ff */
[----:B------:R-:W-:Y:S02]  /*eb50*/  ULDC.64 UR6, c[0x0][0x650] ;  /* 0x0001940000067ab9 */ /* 0x000fe40000000a00 */
[----:B------:R-:W3:Y:S01]  /*eb60*/  LDL.LU R19, [R1+0x80] ;  /* 0x0000800001137983 */ /* 0x000ee20000300800 */
[----:B------:R-:W-:Y:S01]  /*eb70*/  IMAD.U32 R0, RZ, RZ, UR16 ;  /* 0x00000010ff007e24 */ /* 0x000fe2000f8e00ff */
[----:B------:R0:W-:Y:S01]  /*eb80*/  SYNCS.ARRIVE.TRANS64.A1T0 RZ, [R3+UR28], RZ ;  /* 0x000000ff03ff79a7 */ /* 0x0001e2000810001c */
[----:B------:R-:W-:Y:S02]  /*eb90*/  IMAD.U32 R2, RZ, RZ, UR16 ;  /* 0x00000010ff027e24 */ /* 0x000fe4000f8e00ff */
[----:B------:R-:W-:Y:S02]  /*eba0*/  IMAD.MOV.U32 R4, RZ, RZ, -0x1 ;  /* 0xffffffffff047424 */ /* 0x000fe400078e00ff */
[----:B0-----:R-:W-:Y:S01]  /*ebb0*/  IMAD.U32 R3, RZ, RZ, UR13 ;  /* 0x0000000dff037e24 */ /* 0x001fe2000f8e00ff */
[----:B---3--:R-:W-:-:S02]  /*ebc0*/  LEA R19, P0, R0, R19, 0x1 ;  /* 0x0000001300137211 */ /* 0x008fc400078008ff */
[----:B------:R-:W-:Y:S02]  /*ebd0*/  PRMT R0, RZ, 0x7610, R0 ;  /* 0x00007610ff007816 */ /* 0x000fe40000000000 */
[----:B--2---:R-:W-:Y:S01]  /*ebe0*/  LEA.HI.X R22, R2, R22, R3, 0x1, P0 ;  /* 0x0000001602167211 */ /* 0x004fe200000f0c03 */
[----:B------:R-:W-:Y:S01]  /*ebf0*/  IMAD.MOV.U32 R2, RZ, RZ, -0x1 ;  /* 0xffffffffff027424 */ /* 0x000fe200078e00ff */
[----:B------:R0:W-:Y:S01]  /*ec00*/  STL [R1+0x80], R19 ;  /* 0x0000801301007387 */ /* 0x0001e20000100800 */
[----:B------:R-:W-:Y:S01]  /*ec10*/  IMAD.MOV.U32 R3, RZ, RZ, -0x1 ;  /* 0xffffffffff037424 */ /* 0x000fe200078e00ff */
[----:B------:R-:W-:Y:S02]  /*ec20*/  ISETP.GE.U32.AND P0, PT, R19, UR6, PT ;  /* 0x0000000613007c0c */ /* 0x000fe4000bf06070 */
[----:B------:R0:W-:Y:S02]  /*ec30*/  STL [R1+0x7c], R22 ;  /* 0x00007c1601007387 */ /* 0x0001e40000100800 */
[----:B------:R-:W-:-:S02]  /*ec40*/  ISETP.GE.U32.AND.EX P0, PT, R22, UR7, PT, P0 ;  /* 0x0000000716007c0c */ /* 0x000fc4000bf06100 */
[----:B------:R0:W-:Y:S04]  /*ec50*/  STL [R1+0x84], R4 ;  /* 0x0000840401007387 */ /* 0x0001e80000100800 */
[----:B------:R0:W-:Y:S04]  /*ec60*/  STL [R1+0x74], R2 ;  /* 0x0000740201007387 */ /* 0x0001e80000100800 */
[----:B------:R0:W-:Y:S03]  /*ec70*/  STL [R1+0x88], R3 ;  /* 0x0000880301007387 */ /* 0x0001e60000100800 */
[----:B------:R-:W-:Y:S05]  /*ec80*/  @P0 BRA `(.L_x_298) ;  /* 0x0000000400740947 */ /* 0x000fea0003800000 */
[----:B------:R-:W2:Y:S01]  /*ec90*/  S2R R14, SR_CTAID.X ;  /* 0x00000000000e7919 */ /* 0x000ea20000002500 */
[----:B------:R-:W3:Y:S01]  /*eca0*/  LDC.64 R8, c[0x0][0x628] ;  /* 0x00018a00ff087b82 */ /* 0x000ee20000000a00 */
[----:B------:R-:W-:Y:S01]  /*ecb0*/  ULDC UR6, c[0x0][0x150] ;  /* 0x0000540000067ab9 */ /* 0x000fe20000000800 */
[----:B------:R-:W-:Y:S01]  /*ecc0*/  IMAD.MOV.U32 R6, RZ, RZ, R19 ;  /* 0x000000ffff067224 */ /* 0x000fe200078e0013 */
[----:B------:R-:W0:Y:S01]  /*ecd0*/  S2R R16, SR_CTAID.Y ;  /* 0x0000000000107919 */ /* 0x000e220000002600 */
[----:B------:R-:W-:-:S04]  /*ece0*/  IMAD.MOV.U32 R7, RZ, RZ, R22 ;  /* 0x000000ffff077224 */ /* 0x000fc800078e0016 */
[----:B------:R-:W0:Y:S08]  /*ecf0*/  LDC R17, c[0x0][0x144] ;  /* 0x00005100ff117b82 */ /* 0x000e300000000800 */
[----:B------:R-:W0:Y:S08]  /*ed00*/  LDC R10, c[0x0][0x630] ;  /* 0x00018c00ff0a7b82 */ /* 0x000e300000000800 */
[----:B------:R-:W0:Y:S01]  /*ed10*/  LDC.64 R12, c[0x0][0x620] ;  /* 0x00018800ff0c7b82 */ /* 0x000e220000000a00 */
[----:B---3--:R-:W-:-:S04]  /*ed20*/  ISETP.NE.U32.AND P0, PT, R8, RZ, PT ;  /* 0x000000ff0800720c */ /* 0x008fc80003f05070 */
[----:B------:R-:W-:Y:S02]  /*ed30*/  ISETP.NE.AND.EX P0, PT, R9, RZ, PT, P0 ;  /* 0x000000ff0900720c */ /* 0x000fe40003f05300 */
[----:B--2---:R-:W-:-:S05]  /*ed40*/  I2FP.F32.U32 R0, R14 ;  /* 0x0000000e00007245 */ /* 0x004fca0000201000 */
[----:B------:R-:W-:-:S04]  /*ed50*/  FMUL R0, R0, UR6 ;  /* 0x0000000600007c20 */ /* 0x000fc80008400000 */
[----:B------:R2:W3:Y:S02]  /*ed60*/  F2I.U32.TRUNC.NTZ R15, R0 ;  /* 0x00000000000f7305 */ /* 0x0004e4000020f000 */
[----:B------:R-:W-:Y:S05]  /*ed70*/  @!P0 BRA `(.L_x_299) ;  /* 0x0000000000288947 */ /* 0x000fea0003800000 */
[----:B--2---:R-:W2:Y:S02]  /*ed80*/  LDC R0, c[0x0][0x634] ;  /* 0x00018d00ff007b82 */ /* 0x004ea40000000800 */
[----:B--2---:R-:W-:-:S05]  /*ed90*/  IADD3 R7, P0, R19, R0, RZ ;  /* 0x0000000013077210 */ /* 0x004fca0007f1e0ff */
[----:B------:R-:W-:-:S04]  /*eda0*/  IMAD.X R11, RZ, RZ, R22, P0 ;  /* 0x000000ffff0b7224 */ /* 0x000fc800000e0616 */
[----:B0-----:R-:W-:-:S04]  /*edb0*/  IMAD.WIDE.U32 R2, R11, R8, RZ ;  /* 0x000000080b027225 */ /* 0x001fc800078e00ff */
[----:B------:R-:W-:-:S04]  /*edc0*/  IMAD.WIDE.U32 R4, P0, R7, R9, R2 ;  /* 0x0000000907047225 */ /* 0x000fc80007800002 */
[----:B------:R-:W-:-:S04]  /*edd0*/  IMAD.WIDE.U32 R2, R7, R8, RZ ;  /* 0x0000000807027225 */ /* 0x000fc800078e00ff */
[----:B------:R-:W-:Y:S01]  /*ede0*/  IMAD.X R7, RZ, RZ, RZ, P0 ;  /* 0x000000ffff077224 */ /* 0x000fe200000e06ff */
[----:B------:R-:W-:Y:S01]  /*edf0*/  IADD3 RZ, P0, R3, R4, RZ ;  /* 0x0000000403ff7210 */ /* 0x000fe20007f1e0ff */
[----:B------:R-:W-:-:S04]  /*ee00*/  IMAD.MOV.U32 R6, RZ, RZ, R5 ;  /* 0x000000ffff067224 */ /* 0x000fc800078e0005 */
[----:B------:R-:W-:-:S08]  /*ee10*/  IMAD.WIDE.U32.X R6, R11, R9, R6, P0 ;  /* 0x000000090b067225 */ /* 0x000fd000000e0406 */
.L_x_299:
[-CC-:B0-----:R-:W-:Y:S01]  /*ee20*/  SHF.R.U64 R11, R6, R10.reuse, R7.reuse ;  /* 0x0000000a060b7219 */ /* 0x181fe20000001207 */
[----:B------:R-:W0:Y:S01]  /*ee30*/  LDC.64 R20, c[0x0][0x640] ;  /* 0x00019000ff147b82 */ /* 0x000e220000000a00 */
[----:B--2---:R-:W-:Y:S01]  /*ee40*/  SHF.R.U32.HI R0, RZ, R10, R7 ;  /* 0x0000000aff007219 */ /* 0x004fe20000011607 */
[----:B------:R-:W-:Y:S01]  /*ee50*/  IMAD.MOV.U32 R2, RZ, RZ, R19 ;  /* 0x000000ffff027224 */ /* 0x000fe200078e0013 */
[----:B------:R-:W-:Y:S01]  /*ee60*/  IADD3 R5, P0, RZ, -R11, RZ ;  /* 0x8000000bff057210 */ /* 0x000fe20007f1e0ff */
[----:B---3--:R-:W-:Y:S01]  /*ee70*/  IMAD.MOV R15, RZ, RZ, -R15 ;  /* 0x000000ffff0f7224 */ /* 0x008fe200078e0a0f */
[----:B------:R-:W-:Y:S01]  /*ee80*/  ULDC UR6, c[0x0][0x154] ;  /* 0x0000550000067ab9 */ /* 0x000fe20000000800 */
[----:B------:R-:W-:Y:S02]  /*ee90*/  IMAD.MOV.U32 R7, RZ, RZ, 0x1 ;  /* 0x00000001ff077424 */ /* 0x000fe400078e00ff */
[----:B------:R-:W2:Y:S01]  /*eea0*/  LDC R4, c[0x0][0x618] ;  /* 0x00018600ff047b82 */ /* 0x000ea20000000800 */
[----:B------:R-:W-:-:S02]  /*eeb0*/  IMAD.X R3, RZ, RZ, ~R0, P0 ;  /* 0x000000ffff037224 */ /* 0x000fc400000e0e00 */
[----:B------:R-:W-:Y:S02]  /*eec0*/  IMAD R17, R17, R15, R14 ;  /* 0x0000000f11117224 */ /* 0x000fe400078e020e */
[-C--:B------:R-:W-:Y:S02]  /*eed0*/  IMAD R0, R3, R12.reuse, RZ ;  /* 0x0000000c03007224 */ /* 0x080fe400078e02ff */
[----:B------:R-:W-:Y:S01]  /*eee0*/  IMAD.MOV.U32 R3, RZ, RZ, R22 ;  /* 0x000000ffff037224 */ /* 0x000fe200078e0016 */
[----:B------:R-:W3:Y:S01]  /*eef0*/  LDC R6, c[0x0][0x608] ;  /* 0x00018200ff067b82 */ /* 0x000ee20000000800 */
[----:B------:R-:W-:-:S04]  /*ef00*/  IMAD.WIDE.U32 R2, R5, R12, R2 ;  /* 0x0000000c05027225 */ /* 0x000fc800078e0002 */
[----:B------:R-:W-:-:S03]  /*ef10*/  IMAD R5, R5, R13, R0 ;  /* 0x0000000d05057224 */ /* 0x000fc600078e0200 */
[----:B------:R-:W5:Y:S01]  /*ef20*/  LDC R18, c[0x0][0x658] ;  /* 0x00019600ff127b82 */ /* 0x000f620000000800 */
[----:B------:R-:W-:Y:S01]  /*ef30*/  I2FP.F32.U32 R0, R16 ;  /* 0x0000001000007245 */ /* 0x000fe20000201000 */
[----:B------:R-:W-:Y:S01]  /*ef40*/  IMAD.IADD R3, R3, 0x1, R5 ;  /* 0x0000000103037824 */ /* 0x000fe200078e0205 */
[----:B0-----:R-:W-:Y:S01]  /*ef50*/  ISETP.NE.U32.AND P0, PT, R20, RZ, PT ;  /* 0x000000ff1400720c */ /* 0x001fe20003f05070 */
[----:B------:R-:W-:Y:S02]  /*ef60*/  IMAD.MOV.U32 R5, RZ, RZ, -0x1 ;  /* 0xffffffffff057424 */ /* 0x000fe400078e00ff */
[----:B------:R-:W-:Y:S02]  /*ef70*/  FMUL R0, R0, UR6 ;  /* 0x0000000600007c20 */ /* 0x000fe40008400000 */
[----:B------:R-:W0:Y:S01]  /*ef80*/  LDC R15, c[0x0][0x148] ;  /* 0x00005200ff0f7b82 */ /* 0x000e220000000800 */
[----:B--2---:R-:W-:Y:S01]  /*ef90*/  SHF.R.U64 R10, R2, R4, R3 ;  /* 0x00000004020a7219 */ /* 0x004fe20000001203 */
[----:B------:R2:W0:Y:S01]  /*efa0*/  F2I.U32.TRUNC.NTZ R13, R0 ;  /* 0x00000000000d7305 */ /* 0x000422000020f000 */
[----:B------:R-:W-:-:S02]  /*efb0*/  ISETP.NE.AND.EX P0, PT, R21, RZ, PT, P0 ;  /* 0x000000ff1500720c */ /* 0x000fc40003f05300 */
[----:B------:R-:W-:-:S03]  /*efc0*/  SHF.R.U32.HI R3, RZ, R4, R3 ;  /* 0x00000004ff037219 */ /* 0x000fc60000011603 */
[----:B------:R-:W0:Y:S01]  /*efd0*/  LDC R14, c[0x0][0x600] ;  /* 0x00018000ff0e7b82 */ /* 0x000e220000000800 */
[-CC-:B---3--:R-:W-:Y:S02]  /*efe0*/  SHF.R.U64 R8, R10, R6.reuse, R3.reuse ;  /* 0x000000060a087219 */ /* 0x188fe40000001203 */
[----:B------:R-:W-:-:S05]  /*eff0*/  SHF.R.U32.HI R3, RZ, R6, R3 ;  /* 0x00000006ff037219 */ /* 0x000fca0000011603 */
[----:B------:R-:W3:Y:S01]  /*f000*/  LDC R22, c[0x0][0x648] ;  /* 0x00019200ff167b82 */ /* 0x000ee20000000800 */
[-CC-:B-----5:R-:W-:Y:S02]  /*f010*/  SHF.R.U64 R12, R8, R18.reuse, R3.reuse ;  /* 0x00000012080c7219 */ /* 0x1a0fe40000001203 */
[-C--:B------:R-:W-:Y:S02]  /*f020*/  SHF.L.U32 R5, R5, R18.reuse, RZ ;  /* 0x0000001205057219 */ /* 0x080fe400000006ff */
[-C--:B------:R-:W-:Y:S01]  /*f030*/  SHF.R.U32.HI R3, RZ, R18.reuse, R3 ;  /* 0x00000012ff037219 */ /* 0x080fe20000011603 */
[----:B------:R-:W-:Y:S01]  /*f040*/  IMAD.MOV.U32 R2, RZ, RZ, R12 ;  /* 0x000000ffff027224 */ /* 0x000fe200078e000c */
[----:B------:R-:W-:Y:S01]  /*f050*/  SHF.L.U32 R18, R7, R18, RZ ;  /* 0x0000001207127219 */ /* 0x000fe200000006ff */
[----:B------:R-:W0:Y:S01]  /*f060*/  LDC R23, c[0x0][0x638] ;  /* 0x00018e00ff177b82 */ /* 0x000e220000000800 */
[----:B------:R-:W-:-:S07]  /*f070*/  LOP3.LUT R19, RZ, R5, RZ, 0x33, !PT ;  /* 0x00000005ff137212 */ /* 0x000fce00078e33ff */
[----:B------:R-:W0:Y:S01]  /*f080*/  LDC R24, c[0x0][0x610] ;  /* 0x00018400ff187b82 */ /* 0x000e220000000800 */
[----:B--2---:R-:W-:Y:S05]  /*f090*/  @!P0 BRA `(.L_x_300) ;  /* 0x0000000000288947 */ /* 0x004fea0003800000 */
        /* <DEDUP_REMOVED lines=10> */
.L_x_300:
[----:B---3--:R-:W-:Y:S01]  /*f140*/  SHF.R.U64 R0, R2, R22, R3 ;  /* 0x0000001602007219 */ /* 0x008fe20000001203 */
[----:B0-----:R-:W-:Y:S01]  /*f150*/  VIADD R7, R14, 0xffffffff ;  /* 0xffffffff0e077836 */ /* 0x001fe20000000000 */
[----:B------:R-:W-:Y:S01]  /*f160*/  LOP3.LUT R5, R8, R19, RZ, 0xc0, !PT ;  /* 0x0000001308057212 */ /* 0x000fe200078ec0ff */
[----:B------:R-:W-:Y:S02]  /*f170*/  IMAD.MOV R13, RZ, RZ, -R13 ;  /* 0x000000ffff0d7224 */ /* 0x000fe400078e0a0d */
[----:B------:R-:W-:Y:S02]  /*f180*/  IMAD.MOV R3, RZ, RZ, -R0 ;  /* 0x000000ffff037224 */ /* 0x000fe400078e0a00 */
[----:B------:R-:W-:Y:S01]  /*f190*/  IMAD R2, R18, R0, R5 ;  /* 0x0000000012027224 */ /* 0x000fe200078e0205 */
[----:B------:R-:W-:Y:S01]  /*f1a0*/  LOP3.LUT R5, R10, R7, RZ, 0xc0, !PT ;  /* 0x000000070a057212 */ /* 0x000fe200078ec0ff */
[----:B------:R-:W-:Y:S02]  /*f1b0*/  @P2 IMAD R17, R15, R13, R16 ;  /* 0x0000000d0f112224 */ /* 0x000fe400078e0210 */
[----:B------:R-:W-:-:S02]  /*f1c0*/  IMAD R0, R3, R23, R12 ;  /* 0x0000001703007224 */ /* 0x000fc400078e020c */
[----:B------:R-:W-:Y:S02]  /*f1d0*/  IMAD.MOV.U32 R4, RZ, RZ, 0x1 ;  /* 0x00000001ff047424 */ /* 0x000fe400078e00ff */
[----:B------:R-:W-:Y:S02]  /*f1e0*/  IMAD R2, R2, R24, R17 ;  /* 0x0000001802027224 */ /* 0x000fe400078e0211 */
[----:B------:R-:W-:Y:S01]  /*f1f0*/  IMAD R3, R0, R14, R5 ;  /* 0x0000000e00037224 */ /* 0x000fe200078e0205 */
[----:B------:R-:W-:-:S04]  /*f200*/  PRMT R0, R4, 0x7610, R0 ;  /* 0x0000761004007816 */ /* 0x000fc80000000000 */
[----:B------:R-:W-:Y:S02]  /*f210*/  SEL R4, R3, R2, !P2 ;  /* 0x0000000203047207 */ /* 0x000fe40005000000 */
[----:B------:R-:W-:-:S03]  /*f220*/  SEL R2, R2, R3, !P2 ;  /* 0x0000000302027207 */ /* 0x000fc60005000000 */
[----:B------:R2:W-:Y:S04]  /*f230*/  STL [R1+0x88], R4 ;  /* 0x0000880401007387 */ /* 0x0005e80000100800 */
[----:B------:R2:W-:Y:S04]  /*f240*/  STL [R1+0x74], R11 ;  /* 0x0000740b01007387 */ /* 0x0005e80000100800 */
[----:B------:R2:W-:Y:S02]  /*f250*/  STL [R1+0x84], R2 ;  /* 0x0000840201007387 */ /* 0x0005e40000100800 */
.L_x_298:
[----:B------:R-:W-:Y:S01]  /*f260*/  LOP3.LUT P0, RZ, R0, 0xff, RZ, 0xc0, !PT ;  /* 0x000000ff00ff7812 */ /* 0x000fe2000780c0ff */
[----:B------:R-:W-:-:S12]  /*f270*/  ULOP3.LUT UR27, UR27, 0x1, URZ, 0x3c, !UPT ;  /* 0x000000011b1b7892 */ /* 0x000fd8000f8e3c3f */
[----:B------:R-:W-:Y:S05]  /*f280*/  @P0 BRA `(.L_x_301) ;  /* 0xffffff2400600947 */ /* 0x000fea000383ffff */
[----:B------:R-:W-:Y:S05]  /*f290*/  EXIT ;  /* 0x000000000000794d */ /* 0x000fea0003800000 */
.L_x_17:
[----:B------:R-:W-:-:S08]  /*f2a0*/  ISETP.NE.AND P0, PT, RZ, UR6, PT ;  /* 0x00000006ff007c0c */ /* 0x000fd0000bf05270 */
[----:B0123--:R-:W0:-:S00]  /*f2b0*/  USETMAXREG.DEALLOC.CTAPOOL 0x28 ;  /* 0x00000028000079c8 */ /* 0x00fe0000080e0500 */
[----:B------:R-:W-:Y:S05]  /*f2c0*/  @P0 EXIT ;  /* 0x000000000000094d */ /* 0x000fea0003800000 */
[----:B0-----:R-:W-:Y:S01]  /*f2d0*/  LOP3.LUT P0, RZ, R0, 0xff, RZ, 0xc0, !PT ;  /* 0x000000ff00ff7812 */ /* 0x001fe2000780c0ff */
[----:B------:R-:W-:Y:S02]  /*f2e0*/  IMAD.MOV.U32 R0, RZ, RZ, 0x1 ;  /* 0x00000001ff007424 */ /* 0x000fe400078e00ff */
[----:B------:R-:W-:-:S10]  /*f2f0*/  IMAD.MOV.U32 R8, RZ, RZ, RZ ;  /* 0x000000ffff087224 */ /* 0x000fd400078e00ff */
[----:B------:R-:W-:Y:S05]  /*f300*/  @!P0 BRA `(.L_x_302) ;  /* 0x0000000c00ac8947 */ /* 0x000fea0003800000 */
[----:B------:R-:W0:Y:S01]  /*f310*/  S2UR UR5, SR_CgaCtaId ;  /* 0x00000000000579c3 */ /* 0x000e220000008800 */
[----:B------:R-:W-:Y:S01]  /*f320*/  ULDC UR19, c[0x0][0x658] ;  /* 0x0001960000137ab9 */ /* 0x000fe20000000800 */
[----:B------:R-:W-:Y:S01]  /*f330*/  UMOV UR6, 0xffffffff ;  /* 0xffffffff00067882 */ /* 0x000fe20000000000 */
[----:B------:R-:W-:Y:S01]  /*f340*/  UMOV UR9, 0x1 ;  /* 0x0000000100097882 */ /* 0x000fe20000000000 */
[----:B------:R-:W-:Y:S01]  /*f350*/  USHF.L.U32 UR6, UR6, UR19, URZ ;  /* 0x0000001306067299 */ /* 0x000fe2000800063f */
[----:B------:R-:W-:Y:S01]  /*f360*/  LOP3.LUT P0, RZ, R3, 0x1f, RZ, 0xc0, !PT ;  /* 0x0000001f03ff7812 */ /* 0x000fe2000780c0ff */
[----:B------:R-:W-:Y:S01]  /*f370*/  BSSY B0, `(.L_x_302) ;  /* 0x00000e4000007945 */ /* 0x000fe20003800000 */
[C---:B------:R-:W-:Y:S01]  /*f380*/  ISETP.NE.AND P3, PT, R2.reuse, RZ, PT ;  /* 0x000000ff0200720c */ /* 0x040fe20003f65270 */
[----:B------:R-:W-:Y:S01]  /*f390*/  ULOP3.LUT UR22, URZ, UR6, URZ, 0x33, !UPT ;  /* 0x000000063f167292 */ /* 0x000fe2000f8e333f */
[----:B------:R-:W-:Y:S01]  /*f3a0*/  ISETP.NE.OR P0, PT, R2, RZ, !P0 ;  /* 0x000000ff0200720c */ /* 0x000fe20004705670 */
[----:B------:R-:W-:Y:S01]  /*f3b0*/  IMAD.MOV.U32 R9, RZ, RZ, 0x1 ;  /* 0x00000001ff097424 */ /* 0x000fe200078e00ff */
[----:B------:R-:W-:Y:S01]  /*f3c0*/  ULDC UR18, c[0x0][0x600] ;  /* 0x0001800000127ab9 */ /* 0x000fe20000000800 */
[----:B------:R-:W-:Y:S01]  /*f3d0*/  IMAD.MOV.U32 R0, RZ, RZ, 0x1 ;  /* 0x00000001ff007424 */ /* 0x000fe200078e00ff */
[----:B------:R-:W-:Y:S01]  /*f3e0*/  UMOV UR24, 0x11 ;  /* 0x0000001100187882 */ /* 0x000fe20000000000 */
[----:B------:R-:W-:Y:S01]  /*f3f0*/  IMAD.MOV.U32 R8, RZ, RZ, RZ ;  /* 0x000000ffff087224 */ /* 0x000fe200078e00ff */
[----:B------:R-:W-:-:S02]  /*f400*/  UIADD3 UR32, UR14, 0x1, URZ ;  /* 0x000000010e207890 */ /* 0x000fc4000fffe03f */
[----:B------:R-:W-:Y:S02]  /*f410*/  ULOP3.LUT UR33, UR15, 0x2, URZ, 0xfc, !UPT ;  /* 0x000000020f217892 */ /* 0x000fe4000f8efc3f */
[----:B------:R-:W-:Y:S02]  /*f420*/  UIADD3 UR18, UR18, -0x1, URZ ;  /* 0xffffffff12127890 */ /* 0x000fe4000fffe03f */
[----:B------:R-:W-:Y:S01]  /*f430*/  USHF.L.U32 UR19, UR9, UR19, URZ ;  /* 0x0000001309137299 */ /* 0x000fe2000800063f */
[----:B------:R-:W-:Y:S01]  /*f440*/  ULDC.64 UR28, c[0x0][0x198] ;  /* 0x00006600001c7ab9 */ /* 0x000fe20000000a00 */
[----:B0-----:R-:W-:Y:S02]  /*f450*/  USHF.R.U32.HI UR34, URZ, 0x2, UR5 ;  /* 0x000000023f227899 */ /* 0x001fe40008011605 */
[----:B------:R-:W-:Y:S02]  /*f460*/  ULOP3.LUT UR4, UR5, 0x3, URZ, 0xc0, !UPT ;  /* 0x0000000305047892 */ /* 0x000fe4000f8ec03f */
[----:B------:R-:W-:-:S02]  /*f470*/  USHF.L.U32 UR20, UR5, 0x6, URZ ;  /* 0x0000000605147899 */ /* 0x000fc4000800063f */
[----:B------:R-:W-:Y:S02]  /*f480*/  USHF.L.U32 UR21, UR5, 0xd, URZ ;  /* 0x0000000d05157899 */ /* 0x000fe4000800063f */
[----:B------:R-:W-:Y:S02]  /*f490*/  ULOP3.LUT UR5, UR5, 0xfffffffc, URZ, 0xc0, !UPT ;  /* 0xfffffffc05057892 */ /* 0x000fe4000f8ec03f */
[----:B------:R-:W-:Y:S02]  /*f4a0*/  UISETP.GT.U32.AND UP0, UPT, UR4, 0xffff, UPT ;  /* 0x0000ffff0400788c */ /* 0x000fe4000bf04070 */
[----:B------:R-:W-:Y:S02]  /*f4b0*/  ULOP3.LUT UR7, UR5, 0x1, URZ, 0xfc, !UPT ;  /* 0x0000000105077892 */ /* 0x000fe4000f8efc3f */
[----:B------:R-:W-:Y:S02]  /*f4c0*/  ULOP3.LUT UR8, UR5, 0x2, URZ, 0xfc, !UPT ;  /* 0x0000000205087892 */ /* 0x000fe4000f8efc3f */
[----:B------:R-:W-:-:S02]  /*f4d0*/  USHF.L.U32 UR6, UR9, UR5, URZ ;  /* 0x0000000509067299 */ /* 0x000fc4000800063f */
[----:B------:R-:W-:Y:S02]  /*f4e0*/  ULOP3.LUT UR5, UR5, 0x3, URZ, 0xfc, !UPT ;  /* 0x0000000305057892 */ /* 0x000fe4000f8efc3f */
[----:B------:R-:W-:Y:S02]  /*f4f0*/  USHF.L.U32 UR7, UR9, UR7, URZ ;  /* 0x0000000709077299 */ /* 0x000fe4000800063f */
[----:B------:R-:W-:Y:S02]  /*f500*/  USHF.L.U32 UR8, UR9, UR8, URZ ;  /* 0x0000000809087299 */ /* 0x000fe4000800063f */
[----:B------:R-:W-:Y:S02]  /*f510*/  USEL UR4, UR4, 0xffff, !UP0 ;  /* 0x0000ffff04047887 */ /* 0x000fe4000c000000 */
[----:B------:R-:W-:Y:S02]  /*f520*/  USHF.L.U32 UR5, UR9, UR5, URZ ;  /* 0x0000000509057299 */ /* 0x000fe4000800063f */
[----:B------:R-:W-:-:S02]  /*f530*/  ULOP3.LUT UR6, UR8, UR6, UR7, 0xfe, !UPT ;  /* 0x0000000608067292 */ /* 0x000fc4000f8efe07 */
[----:B------:R-:W-:Y:S02]  /*f540*/  ULOP3.LUT UR4, UR4, 0xffff, URZ, 0xc0, !UPT ;  /* 0x0000ffff04047892 */ /* 0x000fe4000f8ec03f */
[----:B------:R-:W-:Y:S02]  /*f550*/  ULOP3.LUT UR20, UR20, 0xc0, URZ, 0xc0, !UPT ;  /* 0x000000c014147892 */ /* 0x000fe4000f8ec03f */
[----:B------:R-:W-:Y:S02]  /*f560*/  ULOP3.LUT UR21, UR21, 0x6000, URZ, 0xc0, !UPT ;  /* 0x0000600015157892 */ /* 0x000fe4000f8ec03f */
[----:B------:R-:W-:Y:S02]  /*f570*/  ULOP3.LUT UR23, UR6, UR5, URZ, 0xfc, !UPT ;  /* 0x0000000506177292 */ /* 0x000fe4000f8efc3f */
[----:B------:R-:W-:-:S12]  /*f580*/  USHF.L.U32 UR24, UR24, UR4, URZ ;  /* 0x0000000418187299 */ /* 0x000fd8000800063f */
.L_x_314:
[----:B------:R-:W-:-:S03]  /*f590*/  UMOV UR4, 0xffffffff ;  /* 0xffffffff00047882 */ /* 0x000fc60000000000 */
[----:B01----:R-:W-:Y:S05]  /*f5a0*/  BRA.DIV UR4, `(.L_x_303) ;  /* 0x0000001204547947 */ /* 0x003fea000b800000 */
[----:B------:R-:W-:-:S13]  /*f5b0*/  ELECT P1, URZ, PT ;  /* 0x00000000003f782f */ /* 0x000fda0003820000 */
.L_x_328:
[----:B------:R-:W0:Y:S01]  /*f5c0*/  LDC R2, c[0x0][0x28c] ;  /* 0x0000a300ff027b82 */ /* 0x000e220000000800 */
[----:B------:R-:W-:Y:S01]  /*f5d0*/  BSSY B1, `(.L_x_304) ;  /* 0x0000040000017945 */ /* 0x000fe20003800000 */
[----:B0-----:R-:W-:-:S13]  /*f5e0*/  ISETP.LT.OR P1, PT, R2, 0x1, !P1 ;  /* 0x000000010200780c */ /* 0x001fda0004f21670 */
[----:B------:R-:W-:Y:S05]  /*f5f0*/  @P1 BRA `(.L_x_305) ;  /* 0x0000000000f41947 */ /* 0x000fea0003800000 */
[----:B------:R-:W2:Y:S04]  /*f600*/  LDL.LU R4, [R1+0x88] ;  /* 0x0000880001047983 */ /* 0x000ea80000300800 */
[----:B------:R-:W3:Y:S01]  /*f610*/  LDL.LU R3, [R1+0x84] ;  /* 0x0000840001037983 */ /* 0x000ee20000300800 */
[----:B------:R-:W-:Y:S02]  /*f620*/  IMAD.MOV.U32 R12, RZ, RZ, RZ ;  /* 0x000000ffff0c7224 */ /* 0x000fe400078e00ff */
[----:B------:R-:W-:Y:S02]  /*f630*/  IMAD.U32 R13, RZ, RZ, UR32 ;  /* 0x00000020ff0d7e24 */ /* 0x000fe4000f8e00ff */
[----:B------:R-:W-:Y:S01]  /*f640*/  IMAD.MOV.U32 R2, RZ, RZ, R0 ;  /* 0x000000ffff027224 */ /* 0x000fe200078e0000 */
[----:B--2---:R-:W-:-:S02]  /*f650*/  LEA R6, R4, UR20, 0x8 ;  /* 0x0000001404067c11 */ /* 0x004fc4000f8e40ff */
[----:B---3--:R-:W-:Y:S01]  /*f660*/  LEA R4, R3, UR34, 0x1 ;  /* 0x0000002203047c11 */ /* 0x008fe2000f8e08ff */
[----:B------:R-:W-:-:S04]  /*f670*/  IMAD.MOV.U32 R3, RZ, RZ, R8 ;  /* 0x000000ffff037224 */ /* 0x000fc800078e0008 */
[----:B------:R-:W-:-:S07]  /*f680*/  IMAD.SHL.U32 R7, R4, 0x20, RZ ;  /* 0x0000002004077824 */ /* 0x000fce00078e00ff */
.L_x_309:
[----:B------:R-:W0:Y:S01]  /*f690*/  S2R R5, SR_CgaCtaId ;  /* 0x0000000000057919 */ /* 0x000e220000008800 */
[----:B------:R-:W-:-:S04]  /*f6a0*/  MOV R4, 0x400 ;  /* 0x0000040000047802 */ /* 0x000fc80000000f00 */
[----:B0-----:R-:W-:Y:S02]  /*f6b0*/  LEA R10, R5, R4, 0x18 ;  /* 0x00000004050a7211 */ /* 0x001fe400078ec0ff */
[----:B------:R-:W-:Y:S01]  /*f6c0*/  SHF.L.U32 R4, R2, 0x1f, RZ ;  /* 0x0000001f02047819 */ /* 0x000fe200000006ff */
[----:B------:R-:W0:Y:S02]  /*f6d0*/  @!P3 LDC R5, c[0x0][0x500] ;  /* 0x00014000ff05bb82 */ /* 0x000e240000000800 */
[----:B------:R-:W-:-:S04]  /*f6e0*/  IMAD R11, R3, 0x8, R10 ;  /* 0x00000008030b7824 */ /* 0x000fc800078e020a */
[----:B------:R-:W1:Y:S02]  /*f6f0*/  SYNCS.PHASECHK.TRANS64.TRYWAIT P1, [R11+URZ+0x28], R4 ;  /* 0x000028040b0075a7 */ /* 0x000e64000802017f */
[----:B-1----:R-:W-:Y:S05]  /*f700*/  @!P1 BRA `(.L_x_306) ;  /* 0x00000010001c9947 */ /* 0x002fea0003800000 */
.L_x_329:
[----:B------:R-:W-:Y:S01]  /*f710*/  UPRMT UR4, UR33, 0x9910, URZ ;  /* 0x0000991021047896 */ /* 0x000fe2000800003f */
[----:B0-----:R0:W-:Y:S03]  /*f720*/  @!P3 SYNCS.ARRIVE.TRANS64 RZ, [R11+URZ], R5 ;  /* 0x000000050bffb9a7 */ /* 0x0011e6000800003f */
[----:B------:R-:W-:-:S06]  /*f730*/  UISETP.NE.AND UP0, UPT, UR4, 0x2, UPT ;  /* 0x000000020400788c */ /* 0x000fcc000bf05270 */
[----:B------:R-:W-:-:S13]  /*f740*/  PLOP3.LUT P1, PT, PT, PT, UP0, 0x80, 0x0 ;  /* 0x000000000000781c */ /* 0x000fda0003f2f008 */
[----:B0-----:R-:W-:Y:S05]  /*f750*/  @P1 BRA `(.L_x_307) ;  /* 0x0000000000041947 */ /* 0x001fea0003800000 */
[----:B------:R-:W-:Y:S01]  /*f760*/  BPT.TRAP 0x1 ;  /* 0x000000040000795c */ /* 0x000fe20000300000 */
.L_x_307:
[----:B------:R-:W-:Y:S05]  /*f770*/  @P0 BRA `(.L_x_308) ;  /* 0x0000000000040947 */ /* 0x000fea0003800000 */
[----:B------:R-:W-:Y:S01]  /*f780*/  BPT.TRAP 0x1 ;  /* 0x000000040000795c */ /* 0x000fe20000300000 */
.L_x_308:
[----:B------:R-:W2:Y:S01]  /*f790*/  LDL R5, [R1+0x74] ;  /* 0x0000740001057983 */ /* 0x000ea20000100800 */
[----:B-1----:R-:W-:Y:S01]  /*f7a0*/  LEA R4, R3, UR34, 0x1 ;  /* 0x0000002203047c11 */ /* 0x002fe2000f8e08ff */
[----:B------:R-:W-:Y:S01]  /*f7b0*/  VIADD R13, R13, 0xffffffff ;  /* 0xffffffff0d0d7836 */ /* 0x000fe20000000000 */
[----:B------:R-:W-:Y:S01]  /*f7c0*/  R2UR UR8, R3 ;  /* 0x00000000030872ca */ /* 0x000fe200000e0000 */
[----:B------:R-:W-:Y:S01]  /*f7d0*/  UIADD3 UR4, UP0, UR28, 0xf0, URZ ;  /* 0x000000f01c047890 */ /* 0x000fe2000ff1e03f */
[----:B------:R-:W-:Y:S01]  /*f7e0*/  R2UR UR27, R10 ;  /* 0x000000000a1b72ca */ /* 0x000fe200000e0000 */
[----:B------:R-:W-:Y:S01]  /*f7f0*/  IMAD.U32 R4, R4, 0x1000, R10 ;  /* 0x0000100004047824 */ /* 0x000fe200078e000a */
[----:B------:R-:W-:Y:S01]  /*f800*/  R2UR UR9, R11 ;  /* 0x000000000b0972ca */ /* 0x000fe200000e0000 */
[----:B------:R-:W-:Y:S01]  /*f810*/  UIADD3 UR30, UP1, UR28, 0x1f0, URZ ;  /* 0x000001f01c1e7890 */ /* 0x000fe2000ff3e03f */
[----:B------:R-:W-:Y:S01]  /*f820*/  R2UR UR11, R7 ;  /* 0x00000000070b72ca */ /* 0x000fe200000e0000 */
[----:B------:R-:W-:Y:S01]  /*f830*/  UPRMT UR25, URZ, 0x5410, UR24 ;  /* 0x000054103f197896 */ /* 0x000fe20008000018 */
[----:B------:R-:W-:Y:S01]  /*f840*/  R2UR UR5, R4 ;  /* 0x00000000040572ca */ /* 0x000fe200000e0000 */
[----:B------:R-:W-:Y:S01]  /*f850*/  VIADD R3, R3, 0x1 ;  /* 0x0000000103037836 */ /* 0x000fe20000000000 */
[----:B------:R-:W-:Y:S01]  /*f860*/  R2UR UR10, R12 ;  /* 0x000000000c0a72ca */ /* 0x000fe200000e0000 */
[----:B------:R-:W-:Y:S01]  /*f870*/  UPRMT UR36, URZ, 0x5410, UR23 ;  /* 0x000054103f247896 */ /* 0x000fe20008000017 */
[----:B------:R-:W-:Y:S01]  /*f880*/  R2UR UR35, R6 ;  /* 0x00000000062372ca */ /* 0x000fe200000e0000 */
[----:B------:R-:W-:Y:S01]  /*f890*/  ULEA UR8, UR8, UR21, 0xf ;  /* 0x0000001508087291 */ /* 0x000fe2000f8e783f */
[----:B------:R-:W-:Y:S01]  /*f8a0*/  ISETP.GT.AND P4, PT, R13, 0x1, PT ;  /* 0x000000010d00780c */ /* 0x000fe20003f84270 */
[----:B------:R-:W-:Y:S01]  /*f8b0*/  UIADD3.X UR31, URZ, UR29, URZ, UP1, !UPT ;  /* 0x0000001d3f1f7290 */ /* 0x000fe20008ffe43f */
[C---:B------:R-:W-:Y:S01]  /*f8c0*/  ISETP.NE.AND P1, PT, R3.reuse, 0x5, PT ;  /* 0x000000050300780c */ /* 0x040fe20003f25270 */
[----:B------:R-:W-:Y:S01]  /*f8d0*/  UIADD3 UR27, UR27, 0xa180, UR8 ;  /* 0x0000a1801b1b7890 */ /* 0x000fe2000fffe008 */
[----:B------:R-:W-:Y:S01]  /*f8e0*/  VIADD R12, R12, 0x80 ;  /* 0x000000800c0c7836 */ /* 0x000fe20000000000 */
[----:B------:R-:W-:Y:S01]  /*f8f0*/  UMOV UR6, 0x0 ;  /* 0x0000000000067882 */ /* 0x000fe20000000000 */
[----:B------:R-:W-:Y:S01]  /*f900*/  UMOV UR7, 0x10000000 ;  /* 0x1000000000077882 */ /* 0x000fe20000000000 */
[----:B------:R-:W-:Y:S01]  /*f910*/  UIADD3 UR26, UR5, 0x180, URZ ;  /* 0x00000180051a7890 */ /* 0x000fe2000fffe03f */
[----:B------:R-:W-:Y:S01]  /*f920*/  SEL R3, R3, RZ, P1 ;  /* 0x000000ff03037207 */ /* 0x000fe20000800000 */
[----:B------:R-:W-:-:S05]  /*f930*/  UIADD3.X UR5, URZ, UR29, URZ, UP0, !UPT ;  /* 0x0000001d3f057290 */ /* 0x000fca00087fe43f */
[----:B------:R-:W-:Y:S01]  /*f940*/  UMOV UR8, UR26 ;  /* 0x0000001a00087c82 */ /* 0x000fe20008000000 */
[----:B--2---:R-:W-:Y:S02]  /*f950*/  R2UR UR12, R5 ;  /* 0x00000000050c72ca */ /* 0x004fe400000e0000 */
[----:B------:R-:W-:-:S04]  /*f960*/  SEL R5, RZ, 0x1, P1 ;  /* 0x00000001ff057807 */ /* 0x000fc80000800000 */
[----:B------:R-:W-:-:S07]  /*f970*/  LOP3.LUT R2, R2, R5, RZ, 0x3c, !PT ;  /* 0x0000000502027212 */ /* 0x000fce00078e3cff */
[----:B------:R0:W-:Y:S02]  /*f980*/  UTMALDG.3D.MULTICAST [UR8], [UR4], UR25, desc[UR6] ;  /* 0x00000608040073b4 */ /* 0x0001e40008011819 */
[----:B0-----:R-:W-:Y:S01]  /*f990*/  UMOV UR8, UR27 ;  /* 0x0000001b00087c82 */ /* 0x001fe20008000000 */
[----:B------:R-:W-:Y:S02]  /*f9a0*/  UMOV UR11, UR35 ;  /* 0x00000023000b7c82 */ /* 0x000fe40008000000 */
[----:B------:R0:W-:Y:S02]  /*f9b0*/  UTMALDG.3D.MULTICAST [UR8], [UR30], UR36, desc[UR6] ;  /* 0x000006081e0073b4 */ /* 0x0001e40008011824 */
[----:B0-----:R-:W-:Y:S05]  /*f9c0*/  @P4 BRA `(.L_x_309) ;  /* 0xfffffffc00304947 */ /* 0x001fea000383ffff */
.L_x_305:
[----:B------:R-:W-:Y:S05]  /*f9d0*/  BSYNC B1 ;  /* 0x0000000000017941 */ /* 0x000fea0003800000 */
.L_x_304:
[----:B------:R-:W2:Y:S01]  /*f9e0*/  LDL.LU R15, [R1+0x7c] ;  /* 0x00007c00010f7983 */ /* 0x000ea20000300800 */
[----:B------:R-:W-:Y:S01]  /*f9f0*/  LOP3.LUT P5, RZ, R9, 0xff, RZ, 0xc0, !PT ;  /* 0x000000ff09ff7812 */ /* 0x000fe200078ac0ff */
[----:B------:R-:W-:Y:S01]  /*fa00*/  VIADD R8, R8, UR14 ;  /* 0x0000000e08087c36 */ /* 0x000fe20008000000 */
[----:B------:R-:W-:Y:S01]  /*fa10*/  UISETP.GE.U32.AND UP0, UPT, UR14, 0x5, UPT ;  /* 0x000000050e00788c */ /* 0x000fe2000bf06070 */
[----:B------:R-:W3:Y:S01]  /*fa20*/  LDL.LU R14, [R1+0x80] ;  /* 0x00008000010e7983 */ /* 0x000ee20000300800 */
[----:B------:R-:W-:Y:S01]  /*fa30*/  IMAD.U32 R5, RZ, RZ, UR14 ;  /* 0x0000000eff057e24 */ /* 0x000fe2000f8e00ff */
[----:B------:R-:W-:Y:S01]  /*fa40*/  ULDC.64 UR4, c[0x0][0x650] ;  /* 0x0001940000047ab9 */ /* 0x000fe20000000a00 */
[----:B------:R-:W-:Y:S01]  /*fa50*/  ISETP.GT.U32.AND P1, PT, R8, 0x4, PT ;  /* 0x000000040800780c */ /* 0x000fe20003f24070 */
[----:B------:R-:W-:Y:S01]  /*fa60*/  BSSY B1, `(.L_x_310) ;  /* 0x0000072000017945 */ /* 0x000fe20003800000 */
[----:B------:R-:W-:Y:S02]  /*fa70*/  PLOP3.LUT P4, PT, PT, PT, UP0, 0x80, 0x0 ;  /* 0x000000000000781c */ /* 0x000fe40003f8f008 */
[----:B------:R-:W-:-:S02]  /*fa80*/  ISETP.LT.U32.AND P1, PT, R5, 0x5, P1 ;  /* 0x000000050500780c */ /* 0x000fc40000f21070 */
[----:B------:R-:W-:Y:S01]  /*fa90*/  PRMT R9, RZ, 0x7610, R9 ;  /* 0x00007610ff097816 */ /* 0x000fe20000000009 */
[----:B------:R-:W0:Y:S01]  /*faa0*/  @P5 S2R R3, SR_CgaCtaId ;  /* 0x0000000000035919 */ /* 0x000e220000008800 */
[----:B------:R-:W-:-:S04]  /*fab0*/  @P5 MOV R2, 0x400 ;  /* 0x0000040000025802 */ /* 0x000fc80000000f00 */
[----:B0-----:R-:W-:Y:S01]  /*fac0*/  @P5 LEA R4, R3, R2, 0x18 ;  /* 0x0000000203045211 */ /* 0x001fe200078ec0ff */
[----:B------:R-:W-:-:S03]  /*fad0*/  IMAD.WIDE.U32 R2, R8, -0x33333333, RZ ;  /* 0xcccccccd08027825 */ /* 0x000fc600078e00ff */
[----:B------:R0:W-:Y:S02]  /*fae0*/  @P5 SYNCS.ARRIVE.TRANS64.A1T0 RZ, [R4+URZ+0x88], RZ ;  /* 0x000088ff04ff59a7 */ /* 0x0001e4000810003f */
[----:B------:R-:W-:Y:S02]  /*faf0*/  SHF.R.U32.HI R5, RZ, 0x2, R3 ;  /* 0x00000002ff057819 */ /* 0x000fe40000011603 */
[----:B------:R-:W-:Y:S02]  /*fb00*/  SEL R3, RZ, 0x1, !P1 ;  /* 0x00000001ff037807 */ /* 0x000fe40004800000 */
[----:B------:R-:W-:Y:S01]  /*fb10*/  PRMT R2, RZ, 0x7610, R2 ;  /* 0x00007610ff027816 */ /* 0x000fe20000000002 */
[----:B------:R-:W-:Y:S01]  /*fb20*/  IMAD R8, R5, -0x5, R8 ;  /* 0xfffffffb05087824 */ /* 0x000fe200078e0208 */
[----:B------:R-:W-:Y:S01]  /*fb30*/  LOP3.LUT R0, R0, R3, RZ, 0x3c, !PT ;  /* 0x0000000300007212 */ /* 0x000fe200078e3cff */
[----:B0-----:R-:W-:Y:S02]  /*fb40*/  IMAD.MOV.U32 R4, RZ, RZ, -0x1 ;  /* 0xffffffffff047424 */ /* 0x001fe400078e00ff */
[----:B------:R-:W-:Y:S01]  /*fb50*/  IMAD.MOV.U32 R3, RZ, RZ, -0x1 ;  /* 0xffffffffff037424 */ /* 0x000fe200078e00ff */
[----:B------:R-:W-:Y:S01]  /*fb60*/  @P4 LOP3.LUT R0, R0, 0x1, R5, 0x78, !PT ;  /* 0x0000000100004812 */ /* 0x000fe200078e7805 */
[----:B------:R-:W-:Y:S01]  /*fb70*/  IMAD.MOV.U32 R5, RZ, RZ, -0x1 ;  /* 0xffffffffff057424 */ /* 0x000fe200078e00ff */
[----:B---3--:R-:W-:-:S04]  /*fb80*/  IADD3 R14, P5, R14, UR16, RZ ;  /* 0x000000100e0e7c10 */ /* 0x008fc8000ffbe0ff */
[----:B--2---:R-:W-:Y:S01]  /*fb90*/  IADD3.X R15, R15, UR13, RZ, P5, !PT ;  /* 0x0000000d0f0f7c10 */ /* 0x004fe2000affe4ff */
[----:B------:R0:W-:Y:S01]  /*fba0*/  STL [R1+0x80], R14 ;  /* 0x0000800e01007387 */ /* 0x0001e20000100800 */
[----:B------:R-:W-:-:S03]  /*fbb0*/  ISETP.GE.U32.AND P1, PT, R14, UR4, PT ;  /* 0x000000040e007c0c */ /* 0x000fc6000bf26070 */
[----:B------:R0:W-:Y:S01]  /*fbc0*/  STL [R1+0x7c], R15 ;  /* 0x00007c0f01007387 */ /* 0x0001e20000100800 */
[----:B------:R-:W-:-:S03]  /*fbd0*/  ISETP.GE.U32.AND.EX P1, PT, R15, UR5, PT, P1 ;  /* 0x000000050f007c0c */ /* 0x000fc6000bf26110 */
[----:B------:R0:W-:Y:S04]  /*fbe0*/  STL [R1+0x84], R5 ;  /* 0x0000840501007387 */ /* 0x0001e80000100800 */
[----:B------:R0:W-:Y:S04]  /*fbf0*/  STL [R1+0x88], R4 ;  /* 0x0000880401007387 */ /* 0x0001e80000100800 */
[----:B------:R0:W-:Y:S02]  /*fc00*/  STL [R1+0x74], R3 ;  /* 0x0000740301007387 */ /* 0x0001e40000100800 */
[----:B------:R-:W-:Y:S05]  /*fc10*/  @P1 BRA `(.L_x_311) ;  /* 0x0000000400581947 */ /* 0x000fea0003800000 */
[----:B------:R-:W-:Y:S01]  /*fc20*/  ULDC.64 UR4, c[0x0][0x628] ;  /* 0x00018a0000047ab9 */ /* 0x000fe20000000a00 */
[----:B------:R-:W1:Y:S01]  /*fc30*/  S2R R12, SR_CTAID.X ;  /* 0x00000000000c7919 */ /* 0x000e620000002500 */
[----:B------:R-:W-:Y:S01]  /*fc40*/  ISETP.NE.U32.AND P1, PT, RZ, UR4, PT ;  /* 0x00000004ff007c0c */ /* 0x000fe2000bf25070 */
[----:B------:R-:W-:Y:S01]  /*fc50*/  ULDC UR7, c[0x0][0x630] ;  /* 0x00018c0000077ab9 */ /* 0x000fe20000000800 */
[----:B------:R-:W-:Y:S01]  /*fc60*/  IMAD.MOV.U32 R2, RZ, RZ, R14 ;  /* 0x000000ffff027224 */ /* 0x000fe200078e000e */
[----:B------:R-:W2:Y:S01]  /*fc70*/  S2R R10, SR_CTAID.Y ;  /* 0x00000000000a7919 */ /* 0x000ea20000002600 */
[----:B------:R-:W-:Y:S01]  /*fc80*/  ISETP.NE.AND.EX P1, PT, RZ, UR5, PT, P1 ;  /* 0x00000005ff007c0c */ /* 0x000fe2000bf25310 */
[----:B0-----:R-:W-:-:S12]  /*fc90*/  IMAD.MOV.U32 R3, RZ, RZ, R15 ;  /* 0x000000ffff037224 */ /* 0x001fd800078e000f */
[----:B------:R-:W-:Y:S05]  /*fca0*/  @!P1 BRA `(.L_x_312) ;  /* 0x0000000000289947 */ /* 0x000fea0003800000 */
[----:B------:R-:W-:Y:S02]  /*fcb0*/  ULDC UR6, c[0x0][0x634] ;  /* 0x00018d0000067ab9 */ /* 0x000fe40000000800 */
[----:B------:R-:W-:-:S05]  /*fcc0*/  IADD3 R7, P1, R14, UR6, RZ ;  /* 0x000000060e077c10 */ /* 0x000fca000ff3e0ff */
[----:B------:R-:W-:-:S04]  /*fcd0*/  IMAD.X R11, RZ, RZ, R15, P1 ;  /* 0x000000ffff0b7224 */ /* 0x000fc800008e060f */
[----:B------:R-:W-:-:S04]  /*fce0*/  IMAD.WIDE.U32 R4, R11, UR4, RZ ;  /* 0x000000040b047c25 */ /* 0x000fc8000f8e00ff */
[----:B------:R-:W-:-:S04]  /*fcf0*/  IMAD.WIDE.U32 R4, P1, R7, UR5, R4 ;  /* 0x0000000507047c25 */ /* 0x000fc8000f820004 */
[----:B------:R-:W-:-:S04]  /*fd00*/  IMAD.WIDE.U32 R6, R7, UR4, RZ ;  /* 0x0000000407067c25 */ /* 0x000fc8000f8e00ff */
[----:B------:R-:W-:Y:S01]  /*fd10*/  IMAD.X R3, RZ, RZ, RZ, P1 ;  /* 0x000000ffff037224 */ /* 0x000fe200008e06ff */
[----:B------:R-:W-:Y:S01]  /*fd20*/  IADD3 RZ, P1, R7, R4, RZ ;  /* 0x0000000407ff7210 */ /* 0x000fe20007f3e0ff */
[----:B------:R-:W-:-:S04]  /*fd30*/  IMAD.MOV.U32 R2, RZ, RZ, R5 ;  /* 0x000000ffff027224 */ /* 0x000fc800078e0005 */
[----:B------:R-:W-:-:S08]  /*fd40*/  IMAD.WIDE.U32.X R2, R11, UR5, R2, P1 ;  /* 0x000000050b027c25 */ /* 0x000fd000088e0402 */
.L_x_312:
[--C-:B------:R-:W-:Y:S01]  /*fd50*/  SHF.R.U64 R11, R2, UR7, R3.reuse ;  /* 0x00000007020b7c19 */ /* 0x100fe20008001203 */
[----:B------:R-:W-:Y:S01]  /*fd60*/  ULDC.64 UR4, c[0x0][0x620] ;  /* 0x0001880000047ab9 */ /* 0x000fe20000000a00 */
[----:B------:R-:W-:Y:S01]  /*fd70*/  SHF.R.U32.HI R2, RZ, UR7, R3 ;  /* 0x00000007ff027c19 */ /* 0x000fe20008011603 */
[----:B------:R-:W-:Y:S01]  /*fd80*/  IMAD.MOV.U32 R3, RZ, RZ, R15 ;  /* 0x000000ffff037224 */ /* 0x000fe200078e000f */
[----:B------:R-:W-:Y:S01]  /*fd90*/  IADD3 R5, P1, RZ, -R11, RZ ;  /* 0x8000000bff057210 */ /* 0x000fe20007f3e0ff */
[----:B------:R-:W0:Y:S01]  /*fda0*/  LDC R7, c[0x0][0x144] ;  /* 0x00005100ff077b82 */ /* 0x000e220000000800 */
[----:B-1----:R-:W-:Y:S01]  /*fdb0*/  I2FP.F32.U32 R6, R12 ;  /* 0x0000000c00067245 */ /* 0x002fe20000201000 */
[----:B------:R-:W-:Y:S01]  /*fdc0*/  ULDC.64 UR8, c[0x0][0x640] ;  /* 0x0001900000087ab9 */ /* 0x000fe20000000a00 */
[----:B------:R-:W-:Y:S01]  /*fdd0*/  ULDC UR6, c[0x0][0x608] ;  /* 0x0001820000067ab9 */ /* 0x000fe20000000800 */
[----:B------:R-:W-:Y:S01]  /*fde0*/  IMAD.X R2, RZ, RZ, ~R2, P1 ;  /* 0x000000ffff027224 */ /* 0x000fe200008e0e02 */
[----:B------:R-:W-:-:S03]  /*fdf0*/  ISETP.NE.U32.AND P1, PT, RZ, UR8, PT ;  /* 0x00000008ff007c0c */ /* 0x000fc6000bf25070 */
[----:B------:R-:W-:Y:S01]  /*fe00*/  IMAD R4, R2, UR4, RZ ;  /* 0x0000000402047c24 */ /* 0x000fe2000f8e02ff */
[----:B------:R-:W1:Y:S01]  /*fe10*/  LDC R15, c[0x0][0x148] ;  /* 0x00005200ff0f7b82 */ /* 0x000e620000000800 */
[----:B------:R-:W-:Y:S01]  /*fe20*/  IMAD.MOV.U32 R2, RZ, RZ, R14 ;  /* 0x000000ffff027224 */ /* 0x000fe200078e000e */
[----:B------:R-:W-:-:S03]  /*fe30*/  ISETP.NE.AND.EX P1, PT, RZ, UR9, PT, P1 ;  /* 0x00000009ff007c0c */ /* 0x000fc6000bf25310 */
[----:B------:R-:W-:Y:S01]  /*fe40*/  IMAD.WIDE.U32 R2, R5, UR4, R2 ;  /* 0x0000000405027c25 */ /* 0x000fe2000f8e0002 */
[----:B------:R-:W-:-:S03]  /*fe50*/  ULDC UR4, c[0x0][0x150] ;  /* 0x0000540000047ab9 */ /* 0x000fc60000000800 */
[----:B------:R-:W-:Y:S01]  /*fe60*/  FMUL R6, R6, UR4 ;  /* 0x0000000406067c20 */ /* 0x000fe20008400000 */
[----:B------:R-:W-:Y:S01]  /*fe70*/  IMAD R5, R5, UR5, R4 ;  /* 0x0000000505057c24 */ /* 0x000fe2000f8e0204 */
[----:B------:R-:W-:Y:S01]  /*fe80*/  ULDC UR4, c[0x0][0x618] ;  /* 0x0001860000047ab9 */ /* 0x000fe20000000800 */
[----:B------:R-:W-:Y:S02]  /*fe90*/  ULDC UR5, c[0x0][0x154] ;  /* 0x0000550000057ab9 */ /* 0x000fe40000000800 */
[----:B------:R-:W-:Y:S01]  /*fea0*/  IMAD.IADD R3, R3, 0x1, R5 ;  /* 0x0000000103037824 */ /* 0x000fe200078e0205 */
[----:B------:R-:W3:Y:S04]  /*feb0*/  F2I.U32.TRUNC.NTZ R6, R6 ;  /* 0x0000000600067305 */ /* 0x000ee8000020f000 */
[----:B------:R-:W-:-:S02]  /*fec0*/  SHF.R.U64 R13, R2, UR4, R3 ;  /* 0x00000004020d7c19 */ /* 0x000fc40008001203 */
[----:B--2---:R-:W-:-:S05]  /*fed0*/  I2FP.F32.U32 R2, R10 ;  /* 0x0000000a00027245 */ /* 0x004fca0000201000 */
[----:B------:R-:W-:Y:S01]  /*fee0*/  FMUL R4, R2, UR5 ;  /* 0x0000000502047c20 */ /* 0x000fe20008400000 */
[----:B------:R-:W-:Y:S01]  /*fef0*/  SHF.R.U32.HI R2, RZ, UR4, R3 ;  /* 0x00000004ff027c19 */ /* 0x000fe20008011603 */
[----:B------:R-:W-:Y:S02]  /*ff00*/  ULDC UR4, c[0x0][0x658] ;  /* 0x0001960000047ab9 */ /* 0x000fe40000000800 */
[----:B------:R2:W4:Y:S01]  /*ff10*/  F2I.U32.TRUNC.NTZ R18, R4 ;  /* 0x0000000400127305 */ /* 0x000522000020f000 */
[----:B------:R-:W-:Y:S01]  /*ff20*/  SHF.R.U64 R16, R13, UR6, R2 ;  /* 0x000000060d107c19 */ /* 0x000fe20008001202 */
[----:B---3--:R-:W-:Y:S01]  /*ff30*/  IMAD.MOV R6, RZ, RZ, -R6 ;  /* 0x000000ffff067224 */ /* 0x008fe200078e0a06 */
[----:B------:R-:W-:-:S03]  /*ff40*/  SHF.R.U32.HI R3, RZ, UR6, R2 ;  /* 0x00000006ff037c19 */ /* 0x000fc60008011602 */
[----:B0-----:R-:W-:Y:S01]  /*ff50*/  IMAD R12, R7, R6, R12 ;  /* 0x00000006070c7224 */ /* 0x001fe200078e020c */
[--C-:B------:R-:W-:Y:S02]  /*ff60*/  SHF.R.U64 R14, R16, UR4, R3.reuse ;  /* 0x00000004100e7c19 */ /* 0x100fe40008001203 */
[----:B------:R-:W-:-:S03]  /*ff70*/  SHF.R.U32.HI R3, RZ, UR4, R3 ;  /* 0x00000004ff037c19 */ /* 0x000fc60008011603 */
[----:B------:R-:W-:Y:S01]  /*ff80*/  IMAD.MOV.U32 R2, RZ, RZ, R14 ;  /* 0x000000ffff027224 */ /* 0x000fe200078e000e */
[----:B--2-4-:R-:W-:Y:S06]  /*ff90*/  @!P1 BRA `(.L_x_313) ;  /* 0x0000000000289947 */ /* 0x014fec0003800000 */
        /* <DEDUP_REMOVED lines=10> */
.L_x_313:
[----:B------:R-:W-:Y:S01]  /*10040*/  ULDC UR4, c[0x0][0x648] ;  /* 0x0001920000047ab9 */ /* 0x000fe20000000800 */
[----:B------:R-:W-:Y:S01]  /*10050*/  IMAD.MOV R18, RZ, RZ, -R18 ;  /* 0x000000ffff127224 */ /* 0x000fe200078e0a12 */
[----:B------:R-:W-:Y:S01]  /*10060*/  SHF.R.U64 R3, R2, UR4, R3 ;  /* 0x0000000402037c19 */ /* 0x000fe20008001203 */
[----:B------:R-:W-:Y:S01]  /*10070*/  ULDC UR4, c[0x0][0x638] ;  /* 0x00018e0000047ab9 */ /* 0x000fe20000000800 */
[----:B------:R-:W-:Y:S01]  /*10080*/  LOP3.LUT R2, R16, UR22, RZ, 0xc0, !PT ;  /* 0x0000001610027c12 */ /* 0x000fe2000f8ec0ff */
[----:B-1----:R-:W-:Y:S01]  /*10090*/  @P2 IMAD R12, R15, R18, R10 ;  /* 0x000000120f0c2224 */ /* 0x002fe200078e020a */
[----:B------:R-:W-:Y:S01]  /*100a0*/  LOP3.LUT R13, R13, UR18, RZ, 0xc0, !PT ;  /* 0x000000120d0d7c12 */ /* 0x000fe2000f8ec0ff */
[----:B------:R-:W-:Y:S01]  /*100b0*/  IMAD.MOV R5, RZ, RZ, -R3 ;  /* 0x000000ffff057224 */ /* 0x000fe200078e0a03 */
[----:B------:R-:W-:Y:S01]  /*100c0*/  ULDC UR5, c[0x0][0x610] ;  /* 0x0001840000057ab9 */ /* 0x000fe20000000800 */
[----:B------:R-:W-:Y:S02]  /*100d0*/  IMAD R3, R3, UR19, R2 ;  /* 0x0000001303037c24 */ /* 0x000fe4000f8e0202 */
[----:B------:R-:W-:Y:S01]  /*100e0*/  IMAD R14, R5, UR4, R14 ;  /* 0x00000004050e7c24 */ /* 0x000fe2000f8e020e */
[----:B------:R-:W-:Y:S01]  /*100f0*/  ULDC UR4, c[0x0][0x600] ;  /* 0x0001800000047ab9 */ /* 0x000fe20000000800 */
[----:B------:R-:W-:-:S02]  /*10100*/  IMAD R3, R3, UR5, R12 ;  /* 0x0000000503037c24 */ /* 0x000fc4000f8e020c */
[----:B------:R-:W-:Y:S02]  /*10110*/  IMAD R14, R14, UR4, R13 ;  /* 0x000000040e0e7c24 */ /* 0x000fe4000f8e020d */
[----:B------:R-:W-:-:S03]  /*10120*/  IMAD.MOV.U32 R2, RZ, RZ, 0x1 ;  /* 0x00000001ff027424 */ /* 0x000fc600078e00ff */
[----:B------:R-:W-:Y:S02]  /*10130*/  SEL R4, R14, R3, !P2 ;  /* 0x000000030e047207 */ /* 0x000fe40005000000 */
[----:B------:R-:W-:-:S03]  /*10140*/  SEL R3, R3, R14, !P2 ;  /* 0x0000000e03037207 */ /* 0x000fc60005000000 */
[----:B------:R1:W-:Y:S04]  /*10150*/  STL [R1+0x88], R4 ;  /* 0x0000880401007387 */ /* 0x0003e80000100800 */
[----:B------:R1:W-:Y:S04]  /*10160*/  STL [R1+0x74], R11 ;  /* 0x0000740b01007387 */ /* 0x0003e80000100800 */
[----:B------:R1:W-:Y:S02]  /*10170*/  STL [R1+0x84], R3 ;  /* 0x0000840301007387 */ /* 0x0003e40000100800 */
.L_x_311:
[----:B------:R-:W-:Y:S05]  /*10180*/  BSYNC B1 ;  /* 0x0000000000017941 */ /* 0x000fea0003800000 */
.L_x_310:
[----:B------:R-:W-:-:S13]  /*10190*/  LOP3.LUT P1, RZ, R2, 0xff, RZ, 0xc0, !PT ;  /* 0x000000ff02ff7812 */ /* 0x000fda000782c0ff */
[----:B------:R-:W-:Y:S05]  /*101a0*/  @P1 BRA `(.L_x_314) ;  /* 0xfffffff000f81947 */ /* 0x000fea000383ffff */
[----:B------:R-:W-:Y:S05]  /*101b0*/  BSYNC B0 ;  /* 0x0000000000007941 */ /* 0x000fea0003800000 */
.L_x_302:
[----:B------:R-:W-:-:S03]  /*101c0*/  UMOV UR4, 0xffffffff ;  /* 0xffffffff00047882 */ /* 0x000fc60000000000 */
[----:B------:R-:W-:Y:S05]  /*101d0*/  BRA.DIV UR4, `(.L_x_315) ;  /* 0x00000006047c7947 */ /* 0x000fea000b800000 */
[----:B------:R-:W-:-:S13]  /*101e0*/  ELECT P0, URZ, PT ;  /* 0x00000000003f782f */ /* 0x000fda0003800000 */
.L_x_332:
[----:B------:R-:W-:Y:S04]  /*101f0*/  BSSY B0, `(.L_x_316) ;  /* 0x0000035000007945 */ /* 0x000fe80003800000 */
[----:B------:R-:W-:Y:S05]  /*10200*/  @!P0 BRA `(.L_x_317) ;  /* 0x0000000000cc8947 */ /* 0x000fea0003800000 */
[----:B------:R-:W-:-:S04]  /*10210*/  ULOP3.LUT UR4, UR15, 0x2, URZ, 0xfc, !UPT ;  /* 0x000000020f047892 */ /* 0x000fc8000f8efc3f */
[----:B------:R-:W-:-:S06]  /*10220*/  UISETP.NE.AND UP0, UPT, UR4, 0x3, UPT ;  /* 0x000000030400788c */ /* 0x000fcc000bf05270 */
[----:B------:R-:W-:-:S13]  /*10230*/  PLOP3.LUT P0, PT, PT, PT, UP0, 0x80, 0x0 ;  /* 0x000000000000781c */ /* 0x000fda0003f0f008 */
[----:B------:R-:W-:Y:S05]  /*10240*/  @!P0 BRA `(.L_x_318) ;  /* 0x0000000000048947 */ /* 0x000fea0003800000 */
[----:B------:R-:W-:Y:S01]  /*10250*/  BPT.TRAP 0x1 ;  /* 0x000000040000795c */ /* 0x000fe20000300000 */
.L_x_318:
[----:B01----:R-:W0:Y:S01]  /*10260*/  S2R R3, SR_CgaCtaId ;  /* 0x0000000000037919 */ /* 0x003e220000008800 */
[----:B------:R-:W-:-:S04]  /*10270*/  MOV R2, 0x400 ;  /* 0x0000040000027802 */ /* 0x000fc80000000f00 */
[----:B0-----:R-:W-:Y:S02]  /*10280*/  LEA R3, R3, R2, 0x18 ;  /* 0x0000000203037211 */ /* 0x001fe400078ec0ff */
[----:B------:R-:W-:-:S03]  /*10290*/  SHF.L.U32 R2, R0, 0x1f, RZ ;  /* 0x0000001f00027819 */ /* 0x000fc600000006ff */
[----:B------:R-:W-:-:S04]  /*102a0*/  VIADD R3, R3, 0x28 ;  /* 0x0000002803037836 */ /* 0x000fc80000000000 */
[C---:B------:R-:W-:Y:S02]  /*102b0*/  IMAD R7, R8.reuse, 0x8, R3 ;  /* 0x0000000808077824 */ /* 0x040fe400078e0203 */
[----:B------:R-:W-:Y:S02]  /*102c0*/  VIADD R8, R8, 0x1 ;  /* 0x0000000108087836 */ /* 0x000fe40000000000 */
[----:B------:R-:W0:Y:S03]  /*102d0*/  SYNCS.PHASECHK.TRANS64.TRYWAIT P0, [R7+URZ], R2 ;  /* 0x00000002070075a7 */ /* 0x000e26000800017f */
[----:B------:R-:W-:-:S04]  /*102e0*/  ISETP.NE.AND P1, PT, R8, 0x5, PT ;  /* 0x000000050800780c */ /* 0x000fc80003f25270 */
[----:B------:R-:W-:Y:S02]  /*102f0*/  SEL R5, RZ, 0x1, P1 ;  /* 0x00000001ff057807 */ /* 0x000fe40000800000 */
[----:B------:R-:W-:Y:S02]  /*10300*/  SEL R8, R8, RZ, P1 ;  /* 0x000000ff08087207 */ /* 0x000fe40000800000 */
[----:B------:R-:W-:-:S03]  /*10310*/  LOP3.LUT R5, R0, R5, RZ, 0x3c, !PT ;  /* 0x0000000500057212 */ /* 0x000fc600078e3cff */
[----:B------:R-:W-:Y:S01]  /*10320*/  IMAD R9, R8, 0x8, R3 ;  /* 0x0000000808097824 */ /* 0x000fe200078e0203 */
[----:B------:R-:W-:Y:S01]  /*10330*/  SHF.L.U32 R4, R5, 0x1f, RZ ;  /* 0x0000001f05047819 */ /* 0x000fe200000006ff */
[----:B0-----:R-:W-:Y:S06]  /*10340*/  @!P0 BRA `(.L_x_319) ;  /* 0x0000000400448947 */ /* 0x001fec0003800000 */
.L_x_333:
[----:B------:R-:W1:Y:S01]  /*10350*/  SYNCS.PHASECHK.TRANS64.TRYWAIT P0, [R9+URZ], R4 ;  /* 0x00000004090075a7 */ /* 0x000e62000800017f */
[----:B------:R-:W-:-:S05]  /*10360*/  VIADD R0, R8, 0x1 ;  /* 0x0000000108007836 */ /* 0x000fca0000000000 */
[----:B------:R-:W-:-:S04]  /*10370*/  ISETP.NE.AND P1, PT, R0, 0x5, PT ;  /* 0x000000050000780c */ /* 0x000fc80003f25270 */
[----:B0-----:R-:W-:Y:S02]  /*10380*/  SEL R2, RZ, 0x1, P1 ;  /* 0x00000001ff027807 */ /* 0x001fe40000800000 */
[----:B------:R-:W-:Y:S02]  /*10390*/  SEL R0, R0, RZ, P1 ;  /* 0x000000ff00007207 */ /* 0x000fe40000800000 */
[----:B------:R-:W-:-:S03]  /*103a0*/  LOP3.LUT R7, R5, R2, RZ, 0x3c, !PT ;  /* 0x0000000205077212 */ /* 0x000fc600078e3cff */
[----:B------:R-:W-:Y:S01]  /*103b0*/  IMAD R6, R0, 0x8, R3 ;  /* 0x0000000800067824 */ /* 0x000fe200078e0203 */
[----:B------:R-:W-:Y:S01]  /*103c0*/  SHF.L.U32 R5, R7, 0x1f, RZ ;  /* 0x0000001f07057819 */ /* 0x000fe200000006ff */
[----:B-1----:R-:W-:Y:S06]  /*103d0*/  @!P0 BRA `(.L_x_320) ;  /* 0x0000000400348947 */ /* 0x002fec0003800000 */
.L_x_334:
[----:B------:R-:W1:Y:S01]  /*103e0*/  SYNCS.PHASECHK.TRANS64.TRYWAIT P0, [R6+URZ], R5 ;  /* 0x00000005060075a7 */ /* 0x000e62000800017f */
[----:B------:R-:W-:-:S05]  /*103f0*/  VIADD R0, R0, 0x1 ;  /* 0x0000000100007836 */ /* 0x000fca0000000000 */
[----:B------:R-:W-:-:S04]  /*10400*/  ISETP.NE.AND P1, PT, R0, 0x5, PT ;  /* 0x000000050000780c */ /* 0x000fc80003f25270 */
[----:B------:R-:W-:Y:S02]  /*10410*/  SEL R2, RZ, 0x1, P1 ;  /* 0x00000001ff027807 */ /* 0x000fe40000800000 */
[----:B------:R-:W-:Y:S02]  /*10420*/  SEL R0, R0, RZ, P1 ;  /* 0x000000ff00007207 */ /* 0x000fe40000800000 */
[----:B------:R-:W-:-:S03]  /*10430*/  LOP3.LUT R7, R7, R2, RZ, 0x3c, !PT ;  /* 0x0000000207077212 */ /* 0x000fc600078e3cff */
[----:B0-----:R-:W-:Y:S01]  /*10440*/  IMAD R9, R0, 0x8, R3 ;  /* 0x0000000800097824 */ /* 0x001fe200078e0203 */
[----:B------:R-:W-:Y:S01]  /*10450*/  SHF.L.U32 R4, R7, 0x1f, RZ ;  /* 0x0000001f07047819 */ /* 0x000fe200000006ff */
[----:B-1----:R-:W-:Y:S06]  /*10460*/  @!P0 BRA `(.L_x_321) ;  /* 0x0000000400248947 */ /* 0x002fec0003800000 */
.L_x_335:
[----:B------:R-:W1:Y:S01]  /*10470*/  SYNCS.PHASECHK.TRANS64.TRYWAIT P0, [R9+URZ], R4 ;  /* 0x00000004090075a7 */ /* 0x000e62000800017f */
[----:B------:R-:W-:-:S05]  /*10480*/  VIADD R0, R0, 0x1 ;  /* 0x0000000100007836 */ /* 0x000fca0000000000 */
[----:B------:R-:W-:-:S04]  /*10490*/  ISETP.NE.AND P1, PT, R0, 0x5, PT ;  /* 0x000000050000780c */ /* 0x000fc80003f25270 */
[----:B------:R-:W-:Y:S02]  /*104a0*/  SEL R2, RZ, 0x1, P1 ;  /* 0x00000001ff027807 */ /* 0x000fe40000800000 */
[----:B------:R-:W-:Y:S02]  /*104b0*/  SEL R0, R0, RZ, P1 ;  /* 0x000000ff00007207 */ /* 0x000fe40000800000 */
[----:B------:R-:W-:Y:S01]  /*104c0*/  LOP3.LUT R2, R7, R2, RZ, 0x3c, !PT ;  /* 0x0000000207027212 */ /* 0x000fe200078e3cff */
[----:B-1----:R-:W-:Y:S06]  /*104d0*/  @!P0 BRA `(.L_x_322) ;  /* 0x00000004001c8947 */ /* 0x002fec0003800000 */
.L_x_336:
[----:B------:R-:W-:Y:S01]  /*104e0*/  IMAD R3, R0, 0x8, R3 ;  /* 0x0000000800037824 */ /* 0x000fe200078e0203 */
[----:B------:R-:W-:-:S07]  /*104f0*/  SHF.L.U32 R0, R2, 0x1f, RZ ;  /* 0x0000001f02007819 */ /* 0x000fce00000006ff */
.L_x_323:
[----:B--2---:R2:W3:Y:S02]  /*10500*/  SYNCS.PHASECHK.TRANS64.TRYWAIT P0, [R3+URZ], R0 ;  /* 0x00000000030075a7 */ /* 0x0044e4000800017f */
[----:B---3--:R-:W-:Y:S05]  /*10510*/  @!P0 NANOSLEEP.SYNCS 0x989680 ;  /* 0x009896800000895d */ /* 0x008fea0003900000 */
[----:B------:R-:W3:Y:S02]  /*10520*/  @!P0 SYNCS.PHASECHK.TRANS64 P0, [R3+URZ], R0 ;  /* 0x00000000030085a7 */ /* 0x000ee4000800007f */
[----:B---3--:R-:W-:Y:S05]  /*10530*/  @!P0 BRA `(.L_x_323) ;  /* 0xfffffffc00f08947 */ /* 0x008fea000383ffff */
.L_x_317:
[----:B------:R-:W-:Y:S05]  /*10540*/  BSYNC B0 ;  /* 0x0000000000007941 */ /* 0x000fea0003800000 */
.L_x_316:
[----:B------:R-:W-:Y:S05]  /*10550*/  EXIT ;  /* 0x000000000000794d */ /* 0x000fea0003800000 */
.L_x_19:
[----:B--2---:R-:W-:-:S04]  /*10560*/  IMAD.U32 R3, RZ, RZ, UR18 ;  /* 0x00000012ff037e24 */ /* 0x004fc8000f8e00ff */
[----:B------:R2:W3:Y:S03]  /*10570*/  SYNCS.PHASECHK.TRANS64.TRYWAIT P0, [R3+URZ+-0x8], R0 ;  /* 0xfffff800030075a7 */ /* 0x0004e6000800017f */
[----:B---3--:R-:W-:Y:S05]  /*10580*/  @!P0 NANOSLEEP.SYNCS 0x989680 ;  /* 0x009896800000895d */ /* 0x008fea0003900000 */
[----:B------:R-:W3:Y:S02]  /*10590*/  @!P0 SYNCS.PHASECHK.TRANS64 P0, [R3+URZ+-0x8], R0 ;  /* 0xfffff800030085a7 */ /* 0x000ee4000800007f */
[----:B---3--:R-:W-:Y:S05]  /*105a0*/  @!P0 BRA `(.L_x_19) ;  /* 0xfffffffc00ec8947 */ /* 0x008fea000383ffff */
[----:B------:R-:W-:Y:S05]  /*105b0*/  BRA `(.L_x_324) ;  /* 0xffffff1000b47947 */ /* 0x000fea000383ffff */
.L_x_24:
[----:B-1----:R-:W-:-:S04]  /*105c0*/  IMAD.U32 R3, RZ, RZ, UR6 ;  /* 0x00000006ff037e24 */ /* 0x002fc8000f8e00ff */
[----:B------:R1:W2:Y:S03]  /*105d0*/  SYNCS.PHASECHK.TRANS64.TRYWAIT P0, [R3+URZ], R0 ;  /* 0x00000000030075a7 */ /* 0x0002a6000800017f */
[----:B--2---:R-:W-:Y:S05]  /*105e0*/  @!P0 NANOSLEEP.SYNCS 0x989680 ;  /* 0x009896800000895d */ /* 0x004fea0003900000 */
[----:B------:R-:W2:Y:S02]  /*105f0*/  @!P0 SYNCS.PHASECHK.TRANS64 P0, [R3+URZ], R0 ;  /* 0x00000000030085a7 */ /* 0x000ea4000800007f */
[----:B--2---:R-:W-:Y:S05]  /*10600*/  @!P0 BRA `(.L_x_24) ;  /* 0xfffffffc00ec8947 */ /* 0x004fea000383ffff */
[----:B------:R-:W-:Y:S05]  /*10610*/  BRA `(.L_x_23) ;  /* 0xffffff1c001c7947 */ /* 0x000fea000383ffff */
.L_x_30:
[----:B-----5:R2:W-:Y:S02]  /*10620*/  STL [R1+0xa0], R0 ;  /* 0x0000a00001007387 */ /* 0x0205e40000100800 */
[----:B--2---:R-:W-:-:S04]  /*10630*/  IMAD.U32 R0, RZ, RZ, UR9 ;  /* 0x00000009ff007e24 */ /* 0x004fc8000f8e00ff */
[----:B------:R2:W3:Y:S03]  /*10640*/  SYNCS.PHASECHK.TRANS64.TRYWAIT P0, [R0+URZ], R229 ;  /* 0x000000e5000075a7 */ /* 0x0004e6000800017f */
[----:B---3--:R-:W-:Y:S05]  /*10650*/  @!P0 NANOSLEEP.SYNCS 0x989680 ;  /* 0x009896800000895d */ /* 0x008fea0003900000 */
[----:B------:R2:W3:Y:S02]  /*10660*/  @!P0 SYNCS.PHASECHK.TRANS64 P0, [R0+URZ], R229 ;  /* 0x000000e5000085a7 */ /* 0x0004e4000800007f */
[----:B--2---:R2:W5:Y:S02]  /*10670*/  LDL.LU R0, [R1+0xa0] ;  /* 0x0000a00001007983 */ /* 0x0045640000300800 */
[----:B--23--:R-:W-:Y:S05]  /*10680*/  @!P0 BRA `(.L_x_30) ;  /* 0xfffffffc00e48947 */ /* 0x00cfea000383ffff */
[----:B------:R-:W-:Y:S05]  /*10690*/  BRA `(.L_x_29) ;  /* 0xffffff2c00b47947 */ /* 0x000fea000383ffff */
.L_x_38:
[----:B---3--:R-:W-:-:S04]  /*106a0*/  IMAD.U32 R25, RZ, RZ, UR18 ;  /* 0x00000012ff197e24 */ /* 0x008fc8000f8e00ff */
[----:B------:R3:W4:Y:S03]  /*106b0*/  SYNCS.PHASECHK.TRANS64.TRYWAIT P0, [R25+URZ+0x8], R24 ;  /* 0x00000818190075a7 */ /* 0x000726000800017f */
[----:B----4-:R-:W-:Y:S05]  /*106c0*/  @!P0 NANOSLEEP.SYNCS 0x989680 ;  /* 0x009896800000895d */ /* 0x010fea0003900000 */
[----:B------:R-:W4:Y:S02]  /*106d0*/  @!P0 SYNCS.PHASECHK.TRANS64 P0, [R25+URZ+0x8], R24 ;  /* 0x00000818190085a7 */ /* 0x000f24000800007f */
[----:B----4-:R-:W-:Y:S05]  /*106e0*/  @!P0 BRA `(.L_x_38) ;  /* 0xfffffffc00ec8947 */ /* 0x010fea000383ffff */
[----:B------:R-:W-:Y:S05]  /*106f0*/  BRA `(.L_x_325) ;  /* 0xffffff5000dc7947 */ /* 0x000fea000383ffff */
.L_x_303:
[----:B------:R-:W-:Y:S01]  /*10700*/  BSSY B1, `(.L_x_326) ;  /* 0x0000006000017945 */ /* 0x000fe20003800000 */
[----:B------:R-:W-:-:S07]  /*10710*/  IMAD.MOV.U32 R2, RZ, RZ, -0x1 ;  /* 0xffffffffff027424 */ /* 0x000fce00078e00ff */
[----:B------:R-:W-:Y:S05]  /*10720*/  WARPSYNC.COLLECTIVE R2, `(.L_x_327) ;  /* 0x00000000020c7348 */ /* 0x000fea0003c00000 */
[----:B------:R-:W-:Y:S02]  /*10730*/  ELECT P1, UR62, PT ;  /* 0x00000000003e782f */ /* 0x000fe40003820000 */
[----:B------:R-:W-:Y:S01]  /*10740*/  MOV R2, UR62 ;  /* 0x0000003e00027c02 */ /* 0x000fe20008000f00 */
[----:B------:R-:W-:Y:S10]  /*10750*/  ENDCOLLECTIVE ;  /* 0x000000000000791b */ /* 0x000ff40003800000 */
.L_x_327:
[----:B------:R-:W-:Y:S05]  /*10760*/  BSYNC B1 ;  /* 0x0000000000017941 */ /* 0x000fea0003800000 */
.L_x_326:
[----:B------:R-:W-:Y:S05]  /*10770*/  BRA `(.L_x_328) ;  /* 0xffffffec00907947 */ /* 0x000fea000383ffff */
.L_x_306:
[----:B-1----:R1:W2:Y:S02]  /*10780*/  SYNCS.PHASECHK.TRANS64.TRYWAIT P1, [R11+URZ+0x28], R4 ;  /* 0x000028040b0075a7 */ /* 0x0022a4000802017f */
[----:B--2---:R-:W-:Y:S05]  /*10790*/  @!P1 NANOSLEEP.SYNCS 0x989680 ;  /* 0x009896800000995d */ /* 0x004fea0003900000 */
[----:B------:R-:W2:Y:S02]  /*107a0*/  @!P1 SYNCS.PHASECHK.TRANS64 P1, [R11+URZ+0x28], R4 ;  /* 0x000028040b0095a7 */ /* 0x000ea4000802007f */
[----:B--2---:R-:W-:Y:S05]  /*107b0*/  @!P1 BRA `(.L_x_306) ;  /* 0xfffffffc00f09947 */ /* 0x004fea000383ffff */
[----:B------:R-:W-:Y:S05]  /*107c0*/  BRA `(.L_x_329) ;  /* 0xffffffec00d07947 */ /* 0x000fea000383ffff */
.L_x_315:
[----:B------:R-:W-:Y:S01]  /*107d0*/  BSSY B0, `(.L_x_330) ;  /* 0x0000006000007945 */ /* 0x000fe20003800000 */
[----:B------:R-:W-:-:S07]  /*107e0*/  IMAD.MOV.U32 R2, RZ, RZ, -0x1 ;  /* 0xffffffffff027424 */ /* 0x000fce00078e00ff */
[----:B01----:R-:W-:Y:S05]  /*107f0*/  WARPSYNC.COLLECTIVE R2, `(.L_x_331) ;  /* 0x00000000020c7348 */ /* 0x003fea0003c00000 */
[----:B------:R-:W-:Y:S02]  /*10800*/  ELECT P1, UR62, PT ;  /* 0x00000000003e782f */ /* 0x000fe40003820000 */
[----:B------:R-:W-:Y:S01]  /*10810*/  MOV R2, UR62 ;  /* 0x0000003e00027c02 */ /* 0x000fe20008000f00 */
[----:B01----:R-:W-:Y:S10]  /*10820*/  ENDCOLLECTIVE ;  /* 0x000000000000791b */ /* 0x003ff40003800000 */
.L_x_331:
[----:B------:R-:W-:Y:S05]  /*10830*/  BSYNC B0 ;  /* 0x0000000000007941 */ /* 0x000fea0003800000 */
.L_x_330:
[----:B------:R-:W-:Y:S01]  /*10840*/  PLOP3.LUT P0, PT, P1, PT, PT, 0x80, 0x0 ;  /* 0x000000000000781c */ /* 0x000fe20000f0f070 */
[----:B------:R-:W-:-:S12]  /*10850*/  BRA `(.L_x_332) ;  /* 0xfffffff800647947 */ /* 0x000fd8000383ffff */
.L_x_319:
[----:B0-----:R0:W1:Y:S02]  /*10860*/  SYNCS.PHASECHK.TRANS64.TRYWAIT P0, [R7+URZ], R2 ;  /* 0x00000002070075a7 */ /* 0x001064000800017f */
[----:B-1----:R-:W-:Y:S05]  /*10870*/  @!P0 NANOSLEEP.SYNCS 0x989680 ;  /* 0x009896800000895d */ /* 0x002fea0003900000 */
[----:B------:R-:W1:Y:S02]  /*10880*/  @!P0 SYNCS.PHASECHK.TRANS64 P0, [R7+URZ], R2 ;  /* 0x00000002070085a7 */ /* 0x000e64000800007f */
[----:B-1----:R-:W-:Y:S05]  /*10890*/  @!P0 BRA `(.L_x_319) ;  /* 0xfffffffc00f08947 */ /* 0x002fea000383ffff */
[----:B------:R-:W-:Y:S05]  /*108a0*/  BRA `(.L_x_333) ;  /* 0xfffffff800a87947 */ /* 0x000fea000383ffff */
.L_x_320:
[----:B0-----:R0:W1:Y:S02]  /*108b0*/  SYNCS.PHASECHK.TRANS64.TRYWAIT P0, [R9+URZ], R4 ;  /* 0x00000004090075a7 */ /* 0x001064000800017f */
[----:B-1----:R-:W-:Y:S05]  /*108c0*/  @!P0 NANOSLEEP.SYNCS 0x989680 ;  /* 0x009896800000895d */ /* 0x002fea0003900000 */
[----:B------:R-:W1:Y:S02]  /*108d0*/  @!P0 SYNCS.PHASECHK.TRANS64 P0, [R9+URZ], R4 ;  /* 0x00000004090085a7 */ /* 0x000e64000800007f */
[----:B-1----:R-:W-:Y:S05]  /*108e0*/  @!P0 BRA `(.L_x_320) ;  /* 0xfffffffc00f08947 */ /* 0x002fea000383ffff */
[----:B------:R-:W-:Y:S05]  /*108f0*/  BRA `(.L_x_334) ;  /* 0xfffffff800b87947 */ /* 0x000fea000383ffff */
.L_x_321:
[----:B0-----:R0:W1:Y:S02]  /*10900*/  SYNCS.PHASECHK.TRANS64.TRYWAIT P0, [R6+URZ], R5 ;  /* 0x00000005060075a7 */ /* 0x001064000800017f */
[----:B-1----:R-:W-:Y:S05]  /*10910*/  @!P0 NANOSLEEP.SYNCS 0x989680 ;  /* 0x009896800000895d */ /* 0x002fea0003900000 */
[----:B------:R-:W1:Y:S02]  /*10920*/  @!P0 SYNCS.PHASECHK.TRANS64 P0, [R6+URZ], R5 ;  /* 0x00000005060085a7 */ /* 0x000e64000800007f */
[----:B-1----:R-:W-:Y:S05]  /*10930*/  @!P0 BRA `(.L_x_321) ;  /* 0xfffffffc00f08947 */ /* 0x002fea000383ffff */
[----:B------:R-:W-:Y:S05]  /*10940*/  BRA `(.L_x_335) ;  /* 0xfffffff800c87947 */ /* 0x000fea000383ffff */
.L_x_322:
[----:B-1----:R1:W2:Y:S02]  /*10950*/  SYNCS.PHASECHK.TRANS64.TRYWAIT P0, [R9+URZ], R4 ;  /* 0x00000004090075a7 */ /* 0x0022a4000800017f */
[----:B--2---:R-:W-:Y:S05]  /*10960*/  @!P0 NANOSLEEP.SYNCS 0x989680 ;  /* 0x009896800000895d */ /* 0x004fea0003900000 */
[----:B------:R-:W2:Y:S02]  /*10970*/  @!P0 SYNCS.PHASECHK.TRANS64 P0, [R9+URZ], R4 ;  /* 0x00000004090085a7 */ /* 0x000ea4000800007f */
[----:B--2---:R-:W-:Y:S05]  /*10980*/  @!P0 BRA `(.L_x_322) ;  /* 0xfffffffc00f08947 */ /* 0x004fea000383ffff */
[----:B------:R-:W-:Y:S05]  /*10990*/  BRA `(.L_x_336) ;  /* 0xfffffff800d07947 */ /* 0x000fea000383ffff */
.L_x_337:
[----:B------:R-:W-:-:S00]  /*109a0*/  BRA `(.L_x_337) ;  /* 0xfffffffc00fc7947 */ /* 0x000fc0000383ffff */
[----:B------:R-:W-:-:S00]  /*109b0*/  NOP ;  /* 0x0000000000007918 */ /* 0x000fc00000000000 */
        /* <DEDUP_REMOVED lines=12> */
.L_x_338:


//--------------------- .nv.shared._ZN7cutlass13device_kernelINS_4gemm6kernel13GemmUniversalIN4cute5tupleIJiiiiEEENS1_10collective13CollectiveMmaINS1_37MainloopSm90TmaGmmaWarpSpecializedFP8ILi5ENS5_IJNS4_1CILi4EEENSA_ILi2EEENSA_ILi1EEEEEENS1_32KernelTmaWarpSpecializedPingpongEEENS5_IJNSA_ILi64EEENSA_ILi256EEENSA_ILi128EEEEEENS_12float_e5m2_tENS5_IJlSD_lEEESL_SM_NS4_8TiledMMAINS4_8MMA_AtomIJNS4_4SM904GMMA31MMA_64x256x32_F32E5M2E5M2_SS_TNILNSQ_7ScaleInE1ELSS_1EEEEEENS4_6LayoutINS5_IJSD_SD_SD_EEENS5_IJNSA_ILi0EEESX_SX_EEEEENS5_IJNS4_10UnderscoreES10_S10_EEEEENS4_23SM90_TMA_LOAD_MULTICASTENS4_14ComposedLayoutINS4_7SwizzleILi3ELi4ELi3EEENS4_18smem_ptr_flag_bitsILi8EEENSV_INS5_IJNSA_ILi8EEESJ_EEENS5_IJSJ_SD_EEEEEEEvNS4_8identityES13_S1D_vS1E_EENS_8epilogue10collective6detail29Sm90TmaWarpSpecializedAdapterINS1H_15DefaultEpilogueISL_SM_SM_NS1G_6thread17LinearCombinationISL_Li1EffLNS1L_9ScaleType4KindE0ELNS_15FloatRoundStyleE2ESL_EENS1_15EpilogueDefaultEEEEEvvEEEEvNT_6ParamsE --------------------------
	.section	.nv.shared._ZN7cutlass13device_kernelINS_4gemm6kernel13GemmUniversalIN4cute5tupleIJiiiiEEENS1_10collective13CollectiveMmaINS1_37MainloopSm90TmaGmmaWarpSpecializedFP8ILi5ENS5_IJNS4_1CILi4EEENSA_ILi2EEENSA_ILi1EEEEEENS1_32KernelTmaWarpSpecializedPingpongEEENS5_IJNSA_ILi64EEENSA_ILi256EEENSA_ILi128EEEEEENS_12float_e5m2_tENS5_IJlSD_lEEESL_SM_NS4_8TiledMMAINS4_8MMA_AtomIJNS4_4SM904GMMA31MMA_64x256x32_F32E5M2E5M2_SS_TNILNSQ_7ScaleInE1ELSS_1EEEEEENS4_6LayoutINS5_IJSD_SD_SD_EEENS5_IJNSA_ILi0EEESX_SX_EEEEENS5_IJNS4_10UnderscoreES10_S10_EEEEENS4_23SM90_TMA_LOAD_MULTICASTENS4_14ComposedLayoutINS4_7SwizzleILi3ELi4ELi3EEENS4_18smem_ptr_flag_bitsILi8EEENSV_INS5_IJNSA_ILi8EEESJ_EEENS5_IJSJ_SD_EEEEEEEvNS4_8identityES13_S1D_vS1E_EENS_8epilogue10collective6detail29Sm90TmaWarpSpecializedAdapterINS1H_15DefaultEpilogueISL_SM_SM_NS1G_6thread17LinearCombinationISL_Li1EffLNS1L_9ScaleType4KindE0ELNS_15FloatRoundStyleE2ESL_EENS1_15EpilogueDefaultEEEEEvvEEEEvNT_6ParamsE,"aw",@nobits
	.sectionflags	@""
	.align	16
	.zero		1024


//--------------------- .nv.shared.reserved.0     --------------------------
	.section	.nv.shared.reserved.0,"aw",@nobits
	.weak		__nv_reservedSMEM_offset_0_alias
	.size		__nv_reservedSMEM_offset_0_alias, 0, 0
	.other		__nv_reservedSMEM_offset_0_alias,@"STO_CUDA_RESERVED_SHARED STV_DEFAULT"
__nv_reservedSMEM_offset_0_alias:
	.zero		0


//--------------------- .nv.global                --------------------------
	.section	.nv.global,"aw",@nobits
.nv.global:
	.type		_ZN40_INTERNAL_56f74e6d_4_k_cu_bfe7a92b_258644cute1_E,@object
	.size		_ZN40_INTERNAL_56f74e6d_4_k_cu_bfe7a92b_258644cute1_E,(_ZN40_INTERNAL_56f74e6d_4_k_cu_bfe7a92b_258644cuda3std3__45__cpo6cbeginE - _ZN40_INTERNAL_56f74e6d_4_k_cu_bfe7a92b_258644cute1_E)
_ZN40_INTERNAL_56f74e6d_4_k_cu_bfe7a92b_258644cute1_E:
	.zero		1
	.type		_ZN40_INTERNAL_56f74e6d_4_k_cu_bfe7a92b_258644cuda3std3__45__cpo6cbeginE,@object
	.size		_ZN40_INTERNAL_56f74e6d_4_k_cu_bfe7a92b_258644cuda3std3__45__cpo6cbeginE,(_ZN40_INTERNAL_56f74e6d_4_k_cu_bfe7a92b_258644cuda3std3__48in_placeE - _ZN40_INTERNAL_56f74e6d_4_k_cu_bfe7a92b_258644cuda3std3__45__cpo6cbeginE)
_ZN40_INTERNAL_56f74e6d_4_k_cu_bfe7a92b_258644cuda3std3__45__cpo6cbeginE:
	.zero		1
	.type		_ZN40_INTERNAL_56f74e6d_4_k_cu_bfe7a92b_258644cuda3std3__48in_placeE,@object
	.size		_ZN40_INTERNAL_56f74e6d_4_k_cu_bfe7a92b_258644cuda3std3__48in_placeE,(_ZN40_INTERNAL_56f74e6d_4_k_cu_bfe7a92b_258644cuda3std6ranges3__45__cpo9iter_moveE - _ZN40_INTERNAL_56f74e6d_4_k_cu_bfe7a92b_258644cuda3std3__48in_placeE)
_ZN40_INTERNAL_56f74e6d_4_k_cu_bfe7a92b_258644cuda3std3__48in_placeE:
	.zero		1
	.type		_ZN40_INTERNAL_56f74e6d_4_k_cu_bfe7a92b_258644cuda3std6ranges3__45__cpo9iter_moveE,@object
	.size		_ZN40_INTERNAL_56f74e6d_4_k_cu_bfe7a92b_258644cuda3std6ranges3__45__cpo9iter_moveE,(_ZN40_INTERNAL_56f74e6d_4_k_cu_bfe7a92b_258644cuda3std3__45__cpo5beginE - _ZN40_INTERNAL_56f74e6d_4_k_cu_bfe7a92b_258644cuda3std6ranges3__45__cpo9iter_moveE)
_ZN40_INTERNAL_56f74e6d_4_k_cu_bfe7a92b_258644cuda3std6ranges3__45__cpo9iter_moveE:
	.zero		1
	.type		_ZN40_INTERNAL_56f74e6d_4_k_cu_bfe7a92b_258644cuda3std3__45__cpo5beginE,@object
	.size		_ZN40_INTERNAL_56f74e6d_4_k_cu_bfe7a92b_258644cuda3std3__45__cpo5beginE,(_ZN40_INTERNAL_56f74e6d_4_k_cu_bfe7a92b_258644cuda3std3__442_GLOBAL__N__56f74e6d_4_k_cu_bfe7a92b_258646ignoreE - _ZN40_INTERNAL_56f74e6d_4_k_cu_bfe7a92b_258644cuda3std3__45__cpo5beginE)
_ZN40_INTERNAL_56f74e6d_4_k_cu_bfe7a92b_258644cuda3std3__45__cpo5beginE:
	.zero		1
	.type		_ZN40_INTERNAL_56f74e6d_4_k_cu_bfe7a92b_258644cuda3std3__442_GLOBAL__N__56f74e6d_4_k_cu_bfe7a92b_258646ignoreE,@object
	.size		_ZN40_INTERNAL_56f74e6d_4_k_cu_bfe7a92b_258644cuda3std3__442_GLOBAL__N__56f74e6d_4_k_cu_bfe7a92b_258646ignoreE,(_ZN40_INTERNAL_56f74e6d_4_k_cu_bfe7a92b_258644cute7productE - _ZN40_INTERNAL_56f74e6d_4_k_cu_bfe7a92b_258644cuda3std3__442_GLOBAL__N__56f74e6d_4_k_cu_bfe7a92b_258646ignoreE)
_ZN40_INTERNAL_56f74e6d_4_k_cu_bfe7a92b_258644cuda3std3__442_GLOBAL__N__56f74e6d_4_k_cu_bfe7a92b_258646ignoreE:
	.zero		1
	.type		_ZN40_INTERNAL_56f74e6d_4_k_cu_bfe7a92b_258644cute7productE,@object
	.size		_ZN40_INTERNAL_56f74e6d_4_k_cu_bfe7a92b_258644cute7productE,(_ZN40_INTERNAL_56f74e6d_4_k_cu_bfe7a92b_258644cuda3std3__45__cpo3endE - _ZN40_INTERNAL_56f74e6d_4_k_cu_bfe7a92b_258644cute7productE)
_ZN40_INTERNAL_56f74e6d_4_k_cu_bfe7a92b_258644cute7productE:
	.zero		1
	.type		_ZN40_INTERNAL_56f74e6d_4_k_cu_bfe7a92b_258644cuda3std3__45__cpo3endE,@object
	.size		_ZN40_INTERNAL_56f74e6d_4_k_cu_bfe7a92b_258644cuda3std3__45__cpo3endE,(_ZN40_INTERNAL_56f74e6d_4_k_cu_bfe7a92b_258644cuda3std3__419piecewise_constructE - _ZN40_INTERNAL_56f74e6d_4_k_cu_bfe7a92b_258644cuda3std3__45__cpo3endE)
_ZN40_INTERNAL_56f74e6d_4_k_cu_bfe7a92b_258644cuda3std3__45__cpo3endE:
	.zero		1
	.type		_ZN40_INTERNAL_56f74e6d_4_k_cu_bfe7a92b_258644cuda3std3__419piecewise_constructE,@object
	.size		_ZN40_INTERNAL_56f74e6d_4_k_cu_bfe7a92b_258644cuda3std3__419piecewise_constructE,(_ZN40_INTERNAL_56f74e6d_4_k_cu_bfe7a92b_258644cuda3std3__45__cpo4cendE - _ZN40_INTERNAL_56f74e6d_4_k_cu_bfe7a92b_258644cuda3std3__419piecewise_constructE)
_ZN40_INTERNAL_56f74e6d_4_k_cu_bfe7a92b_258644cuda3std3__419piecewise_constructE:
	.zero		1
	.type		_ZN40_INTERNAL_56f74e6d_4_k_cu_bfe7a92b_258644cuda3std3__45__cpo4cendE,@object
	.size		_ZN40_INTERNAL_56f74e6d_4_k_cu_bfe7a92b_258644cuda3std3__45__cpo4cendE,(_ZN40_INTERNAL_56f74e6d_4_k_cu_bfe7a92b_258644cuda3std6ranges3__45__cpo4swapE - _ZN40_INTERNAL_56f74e6d_4_k_cu_bfe7a92b_258644cuda3std3__45__cpo4cendE)
_ZN40_INTERNAL_56f74e6d_4_k_cu_bfe7a92b_258644cuda3std3__45__cpo4cendE:
	.zero		1
	.type		_ZN40_INTERNAL_56f74e6d_4_k_cu_bfe7a92b_258644cuda3std6ranges3__45__cpo4swapE,@object
	.size		_ZN40_INTERNAL_56f74e6d_4_k_cu_bfe7a92b_258644cuda3std6ranges3__45__cpo4swapE,(.L_7 - _ZN40_INTERNAL_56f74e6d_4_k_cu_bfe7a92b_258644cuda3std6ranges3__45__cpo4swapE)
_ZN40_INTERNAL_56f74e6d_4_k_cu_bfe7a92b_258644cuda3std6ranges3__45__cpo4swapE:
	.zero		1
.L_7:


//--------------------- .nv.constant0._ZN7cutlass13device_kernelINS_4gemm6kernel13GemmUniversalIN4cute5tupleIJiiiiEEENS1_10collective13CollectiveMmaINS1_37MainloopSm90TmaGmmaWarpSpecializedFP8ILi5ENS5_IJNS4_1CILi4EEENSA_ILi2EEENSA_ILi1EEEEEENS1_32KernelTmaWarpSpecializedPingpongEEENS5_IJNSA_ILi64EEENSA_ILi256EEENSA_ILi128EEEEEENS_12float_e5m2_tENS5_IJlSD_lEEESL_SM_NS4_8TiledMMAINS4_8MMA_AtomIJNS4_4SM904GMMA31MMA_64x256x32_F32E5M2E5M2_SS_TNILNSQ_7ScaleInE1ELSS_1EEEEEENS4_6LayoutINS5_IJSD_SD_SD_EEENS5_IJNSA_ILi0EEESX_SX_EEEEENS5_IJNS4_10UnderscoreES10_S10_EEEEENS4_23SM90_TMA_LOAD_MULTICASTENS4_14ComposedLayoutINS4_7SwizzleILi3ELi4ELi3EEENS4_18smem_ptr_flag_bitsILi8EEENSV_INS5_IJNSA_ILi8EEESJ_EEENS5_IJSJ_SD_EEEEEEEvNS4_8identityES13_S1D_vS1E_EENS_8epilogue10collective6detail29Sm90TmaWarpSpecializedAdapterINS1H_15DefaultEpilogueISL_SM_SM_NS1G_6thread17LinearCombinationISL_Li1EffLNS1L_9ScaleType4KindE0ELNS_15FloatRoundStyleE2ESL_EENS1_15EpilogueDefaultEEEEEvvEEEEvNT_6ParamsE --------------------------
	.section	.nv.constant0._ZN7cutlass13device_kernelINS_4gemm6kernel13GemmUniversalIN4cute5tupleIJiiiiEEENS1_10collective13CollectiveMmaINS1_37MainloopSm90TmaGmmaWarpSpecializedFP8ILi5ENS5_IJNS4_1CILi4EEENSA_ILi2EEENSA_ILi1EEEEEENS1_32KernelTmaWarpSpecializedPingpongEEENS5_IJNSA_ILi64EEENSA_ILi256EEENSA_ILi128EEEEEENS_12float_e5m2_tENS5_IJlSD_lEEESL_SM_NS4_8TiledMMAINS4_8MMA_AtomIJNS4_4SM904GMMA31MMA_64x256x32_F32E5M2E5M2_SS_TNILNSQ_7ScaleInE1ELSS_1EEEEEENS4_6LayoutINS5_IJSD_SD_SD_EEENS5_IJNSA_ILi0EEESX_SX_EEEEENS5_IJNS4_10UnderscoreES10_S10_EEEEENS4_23SM90_TMA_LOAD_MULTICASTENS4_14ComposedLayoutINS4_7SwizzleILi3ELi4ELi3EEENS4_18smem_ptr_flag_bitsILi8EEENSV_INS5_IJNSA_ILi8EEESJ_EEENS5_IJSJ_SD_EEEEEEEvNS4_8identityES13_S1D_vS1E_EENS_8epilogue10collective6detail29Sm90TmaWarpSpecializedAdapterINS1H_15DefaultEpilogueISL_SM_SM_NS1G_6thread17LinearCombinationISL_Li1EffLNS1L_9ScaleType4KindE0ELNS_15FloatRoundStyleE2ESL_EENS1_15EpilogueDefaultEEEEEvvEEEEvNT_6ParamsE,"a",@progbits
	.sectionflags	@""
	.align	4
.nv.constant0._ZN7cutlass13device_kernelINS_4gemm6kernel13GemmUniversalIN4cute5tupleIJiiiiEEENS1_10collective13CollectiveMmaINS1_37MainloopSm90TmaGmmaWarpSpecializedFP8ILi5ENS5_IJNS4_1CILi4EEENSA_ILi2EEENSA_ILi1EEEEEENS1_32KernelTmaWarpSpecializedPingpongEEENS5_IJNSA_ILi64EEENSA_ILi256EEENSA_ILi128EEEEEENS_12float_e5m2_tENS5_IJlSD_lEEESL_SM_NS4_8TiledMMAINS4_8MMA_AtomIJNS4_4SM904GMMA31MMA_64x256x32_F32E5M2E5M2_SS_TNILNSQ_7ScaleInE1ELSS_1EEEEEENS4_6LayoutINS5_IJSD_SD_SD_EEENS5_IJNSA_ILi0EEESX_SX_EEEEENS5_IJNS4_10UnderscoreES10_S10_EEEEENS4_23SM90_TMA_LOAD_MULTICASTENS4_14ComposedLayoutINS4_7SwizzleILi3ELi4ELi3EEENS4_18smem_ptr_flag_bitsILi8EEENSV_INS5_IJNSA_ILi8EEESJ_EEENS5_IJSJ_SD_EEEEEEEvNS4_8identityES13_S1D_vS1E_EENS_8epilogue10collective6detail29Sm90TmaWarpSpecializedAdapterINS1H_15DefaultEpilogueISL_SM_SM_NS1G_6thread17LinearCombinationISL_Li1EffLNS1L_9ScaleType4KindE0ELNS_15FloatRoundStyleE2ESL_EENS1_15EpilogueDefaultEEEEEvvEEEEvNT_6ParamsE:
	.zero		1664


//--------------------- SYMBOLS --------------------------

	.type		.nv.reservedSmem.offset0,@object
	.size		.nv.reservedSmem.offset0,0x4
